	.target	sm_90a

	.elftype	@"ET_EXEC"


//--------------------- .note.nv.tkinfo           --------------------------
	.section	.note.nv.tkinfo,"",@"SHT_NOTE"
	.sectionflags	@"SHF_NOTE_NV_TKINFO"
	.tkinfo
        /*0018*/ 	.word	0x00000002
        /*0030*/ 	.string	""
        /*0030*/ 	.string	"ptxas"
        /*0030*/ 	.string	"Cuda compilation tools, release 13.0, V13.0.88"
        /*0030*/ 	.string	"Build cuda_13.0.r13.0/compiler.36424714_0"
        /*0030*/ 	.string	"-arch sm_90a -m 64 "



//--------------------- .note.nv.cuinfo           --------------------------
	.section	.note.nv.cuinfo,"",@"SHT_NOTE"
	.sectionflags	@"SHF_NOTE_NV_CUINFO"
        /*0018*/ 	.short	0x0002
        /*001a*/ 	.short	0x005a
        /*001c*/ 	.short	0x0082
	.zero		2


//--------------------- .nv.info                  --------------------------
	.section	.nv.info,"",@"SHT_CUDA_INFO"
	.align	4


	//----- nvinfo : EIATTR_REGCOUNT
	.align		4
        /*0000*/ 	.byte	0x04, 0x2f
        /*0002*/ 	.short	(.L_15 - .L_14)
	.align		4
.L_14:
        /*0004*/ 	.word	index@(_ZN7cutlass13device_kernelINS_4gemm6kernel13GemmUniversalIN4cute5tupleIJiiiiEEENS1_10collective13CollectiveMmaINS1_34MainloopSm90TmaGmmaWarpSpecializedILi3ENS5_IJNS4_1CILi1EEESB_SB_EEENS1_35KernelTmaWarpSpecializedCooperativeEEENS5_IJNSA_ILi512EEENSA_ILi32EEENSA_ILi64EEEEEENS_10bfloat16_tENS5_IJlSB_lEEESJ_SK_NS4_8TiledMMAINS4_8MMA_AtomIJNS4_4SM904GMMA27MMA_64x32x16_F32BF16BF16_SSILNSO_5MajorE0ELSQ_0ELNSO_7ScaleInE1ELSR_1EEEEEENS4_6LayoutINS5_IJNSA_ILi2EEESB_SB_EEENS5_IJSB_NSA_ILi0EEESX_EEEEENS5_IJNS4_10UnderscoreES10_S10_EEEEENS4_13SM90_TMA_LOADENS4_14ComposedLayoutINS4_7SwizzleILi3ELi4ELi3EEENS4_18smem_ptr_flag_bitsILi16EEENSU_INS5_IJNSA_ILi8EEESH_EEENS5_IJSH_SB_EEEEEEEvNS4_8identityES13_S1D_vS1E_EENS_8epilogue10collective6detail29Sm90TmaWarpSpecializedAdapterINS1H_15DefaultEpilogueISJ_SK_SK_NS1G_6thread17LinearCombinationISJ_Li1EffLNS1L_9ScaleType4KindE0ELNS_15FloatRoundStyleE2ESJ_EENS1_15EpilogueDefaultEEEEEvvEEEEvNT_6ParamsE)
        /*0008*/ 	.word	0x000000a8


	//----- nvinfo : EIATTR_FRAME_SIZE
	.align		4
.L_15:
        /*000c*/ 	.byte	0x04, 0x11
        /*000e*/ 	.short	(.L_17 - .L_16)
	.align		4
.L_16:
        /*0010*/ 	.word	index@(_ZN7cutlass13device_kernelINS_4gemm6kernel13GemmUniversalIN4cute5tupleIJiiiiEEENS1_10collective13CollectiveMmaINS1_34MainloopSm90TmaGmmaWarpSpecializedILi3ENS5_IJNS4_1CILi1EEESB_SB_EEENS1_35KernelTmaWarpSpecializedCooperativeEEENS5_IJNSA_ILi512EEENSA_ILi32EEENSA_ILi64EEEEEENS_10bfloat16_tENS5_IJlSB_lEEESJ_SK_NS4_8TiledMMAINS4_8MMA_AtomIJNS4_4SM904GMMA27MMA_64x32x16_F32BF16BF16_SSILNSO_5MajorE0ELSQ_0ELNSO_7ScaleInE1ELSR_1EEEEEENS4_6LayoutINS5_IJNSA_ILi2EEESB_SB_EEENS5_IJSB_NSA_ILi0EEESX_EEEEENS5_IJNS4_10UnderscoreES10_S10_EEEEENS4_13SM90_TMA_LOADENS4_14ComposedLayoutINS4_7SwizzleILi3ELi4ELi3EEENS4_18smem_ptr_flag_bitsILi16EEENSU_INS5_IJNSA_ILi8EEESH_EEENS5_IJSH_SB_EEEEEEEvNS4_8identityES13_S1D_vS1E_EENS_8epilogue10collective6detail29Sm90TmaWarpSpecializedAdapterINS1H_15DefaultEpilogueISJ_SK_SK_NS1G_6thread17LinearCombinationISJ_Li1EffLNS1L_9ScaleType4KindE0ELNS_15FloatRoundStyleE2ESJ_EENS1_15EpilogueDefaultEEEEEvvEEEEvNT_6ParamsE)
        /*0014*/ 	.word	0x00000000


	//----- nvinfo : EIATTR_MIN_STACK_SIZE
	.align		4
.L_17:
        /*0018*/ 	.byte	0x04, 0x12
        /*001a*/ 	.short	(.L_19 - .L_18)
	.align		4
.L_18:
        /*001c*/ 	.word	index@(_ZN7cutlass13device_kernelINS_4gemm6kernel13GemmUniversalIN4cute5tupleIJiiiiEEENS1_10collective13CollectiveMmaINS1_34MainloopSm90TmaGmmaWarpSpecializedILi3ENS5_IJNS4_1CILi1EEESB_SB_EEENS1_35KernelTmaWarpSpecializedCooperativeEEENS5_IJNSA_ILi512EEENSA_ILi32EEENSA_ILi64EEEEEENS_10bfloat16_tENS5_IJlSB_lEEESJ_SK_NS4_8TiledMMAINS4_8MMA_AtomIJNS4_4SM904GMMA27MMA_64x32x16_F32BF16BF16_SSILNSO_5MajorE0ELSQ_0ELNSO_7ScaleInE1ELSR_1EEEEEENS4_6LayoutINS5_IJNSA_ILi2EEESB_SB_EEENS5_IJSB_NSA_ILi0EEESX_EEEEENS5_IJNS4_10UnderscoreES10_S10_EEEEENS4_13SM90_TMA_LOADENS4_14ComposedLayoutINS4_7SwizzleILi3ELi4ELi3EEENS4_18smem_ptr_flag_bitsILi16EEENSU_INS5_IJNSA_ILi8EEESH_EEENS5_IJSH_SB_EEEEEEEvNS4_8identityES13_S1D_vS1E_EENS_8epilogue10collective6detail29Sm90TmaWarpSpecializedAdapterINS1H_15DefaultEpilogueISJ_SK_SK_NS1G_6thread17LinearCombinationISJ_Li1EffLNS1L_9ScaleType4KindE0ELNS_15FloatRoundStyleE2ESJ_EENS1_15EpilogueDefaultEEEEEvvEEEEvNT_6ParamsE)
        /*0020*/ 	.word	0x00000000
.L_19:


//--------------------- .nv.compat                --------------------------
	.section	.nv.compat,"",@"SHT_CUDA_COMPAT_INFO"
	.align	4
        /*0000*/ 	.byte	0x02, 0x09, 0x01, 0x00, 0x02, 0x02, 0x04, 0x00, 0x02, 0x05, 0x05, 0x00, 0x03, 0x07, 0x01, 0x01
        /*0010*/ 	.byte	0x02, 0x03, 0x01, 0x00, 0x02, 0x06, 0x01, 0x00, 0x04, 0x0b, 0x08, 0x00, 0x00, 0x00, 0x00, 0x00
        /*0020*/ 	.byte	0x00, 0x00, 0x00, 0x00


//--------------------- .nv.info._ZN7cutlass13device_kernelINS_4gemm6kernel13GemmUniversalIN4cute5tupleIJiiiiEEENS1_10collective13CollectiveMmaINS1_34MainloopSm90TmaGmmaWarpSpecializedILi3ENS5_IJNS4_1CILi1EEESB_SB_EEENS1_35KernelTmaWarpSpecializedCooperativeEEENS5_IJNSA_ILi512EEENSA_ILi32EEENSA_ILi64EEEEEENS_10bfloat16_tENS5_IJlSB_lEEESJ_SK_NS4_8TiledMMAINS4_8MMA_AtomIJNS4_4SM904GMMA27MMA_64x32x16_F32BF16BF16_SSILNSO_5MajorE0ELSQ_0ELNSO_7ScaleInE1ELSR_1EEEEEENS4_6LayoutINS5_IJNSA_ILi2EEESB_SB_EEENS5_IJSB_NSA_ILi0EEESX_EEEEENS5_IJNS4_10UnderscoreES10_S10_EEEEENS4_13SM90_TMA_LOADENS4_14ComposedLayoutINS4_7SwizzleILi3ELi4ELi3EEENS4_18smem_ptr_flag_bitsILi16EEENSU_INS5_IJNSA_ILi8EEESH_EEENS5_IJSH_SB_EEEEEEEvNS4_8identityES13_S1D_vS1E_EENS_8epilogue10collective6detail29Sm90TmaWarpSpecializedAdapterINS1H_15DefaultEpilogueISJ_SK_SK_NS1G_6thread17LinearCombinationISJ_Li1EffLNS1L_9ScaleType4KindE0ELNS_15FloatRoundStyleE2ESJ_EENS1_15EpilogueDefaultEEEEEvvEEEEvNT_6ParamsE --------------------------
	.section	.nv.info._ZN7cutlass13device_kernelINS_4gemm6kernel13GemmUniversalIN4cute5tupleIJiiiiEEENS1_10collective13CollectiveMmaINS1_34MainloopSm90TmaGmmaWarpSpecializedILi3ENS5_IJNS4_1CILi1EEESB_SB_EEENS1_35KernelTmaWarpSpecializedCooperativeEEENS5_IJNSA_ILi512EEENSA_ILi32EEENSA_ILi64EEEEEENS_10bfloat16_tENS5_IJlSB_lEEESJ_SK_NS4_8TiledMMAINS4_8MMA_AtomIJNS4_4SM904GMMA27MMA_64x32x16_F32BF16BF16_SSILNSO_5MajorE0ELSQ_0ELNSO_7ScaleInE1ELSR_1EEEEEENS4_6LayoutINS5_IJNSA_ILi2EEESB_SB_EEENS5_IJSB_NSA_ILi0EEESX_EEEEENS5_IJNS4_10UnderscoreES10_S10_EEEEENS4_13SM90_TMA_LOADENS4_14ComposedLayoutINS4_7SwizzleILi3ELi4ELi3EEENS4_18smem_ptr_flag_bitsILi16EEENSU_INS5_IJNSA_ILi8EEESH_EEENS5_IJSH_SB_EEEEEEEvNS4_8identityES13_S1D_vS1E_EENS_8epilogue10collective6detail29Sm90TmaWarpSpecializedAdapterINS1H_15DefaultEpilogueISJ_SK_SK_NS1G_6thread17LinearCombinationISJ_Li1EffLNS1L_9ScaleType4KindE0ELNS_15FloatRoundStyleE2ESJ_EENS1_15EpilogueDefaultEEEEEvvEEEEvNT_6ParamsE,"",@"SHT_CUDA_INFO"
	.sectionflags	@""
	.align	4


	//----- nvinfo : EIATTR_CUDA_API_VERSION
	.align		4
        /*0000*/ 	.byte	0x04, 0x37
        /*0002*/ 	.short	(.L_21 - .L_20)
.L_20:
        /*0004*/ 	.word	0x00000082


	//----- nvinfo : EIATTR_KPARAM_INFO
	.align		4
.L_21:
        /*0008*/ 	.byte	0x04, 0x17
        /*000a*/ 	.short	(.L_23 - .L_22)
.L_22:
        /*000c*/ 	.word	0x00000000
        /*0010*/ 	.short	0x0000
        /*0012*/ 	.short	0x0070
        /*0014*/ 	.byte	0x00, 0xf0, 0x01, 0x10


	//----- nvinfo : EIATTR_SPARSE_MMA_MASK
	.align		4
.L_23:
        /*0018*/ 	.byte	0x03, 0x50
        /*001a*/ 	.short	0x0000


	//----- nvinfo : EIATTR_MAXREG_COUNT
	.align		4
        /*001c*/ 	.byte	0x03, 0x1b
        /*001e*/ 	.short	0x00a8


	//----- nvinfo : EIATTR_NUM_BARRIERS
	.align		4
        /*0020*/ 	.byte	0x02, 0x4c
        /*0022*/ 	.byte	0x01
	.zero		1


	//----- nvinfo : EIATTR_EXTERNS
	.align		4
        /*0024*/ 	.byte	0x04, 0x0f
        /*0026*/ 	.short	(.L_25 - .L_24)


	//   ....[0]....
	.align		4
.L_24:
        /*0028*/ 	.word	index@(__assertfail)


	//----- nvinfo : EIATTR_MERCURY_ISA_VERSION
	.align		4
.L_25:
        /*002c*/ 	.byte	0x03, 0x5f
        /*002e*/ 	.short	0x0101


	//----- nvinfo : EIATTR_INT_WARP_WIDE_INSTR_OFFSETS
	.align		4
        /*0030*/ 	.byte	0x04, 0x31
        /*0032*/ 	.short	(.L_27 - .L_26)


	//   ....[0]....
.L_26:
        /*0034*/ 	.word	0x000003d0


	//   ....[1]....
        /*0038*/ 	.word	0x000003e0


	//   ....[2]....
        /*003c*/ 	.word	0x000004a0


	//----- nvinfo : EIATTR_COOP_GROUP_MASK_REGIDS
	.align		4
.L_27:
        /*0040*/ 	.byte	0x04, 0x29
        /*0042*/ 	.short	(.L_29 - .L_28)


	//   ....[0]....
.L_28:
        /*0044*/ 	.word	0xffffffff


	//   ....[1]....
        /*0048*/ 	.word	0xffffffff


	//   ....[2]....
        /*004c*/ 	.word	0xffffffff


	//   ....[3]....
        /*0050*/ 	.word	0xffffffff


	//   ....[4]....
        /*0054*/ 	.word	0xffffffff


	//----- nvinfo : EIATTR_COOP_GROUP_INSTR_OFFSETS
	.align		4
.L_29:
        /*0058*/ 	.byte	0x04, 0x28
        /*005a*/ 	.short	(.L_31 - .L_30)


	//   ....[0]....
.L_30:
        /*005c*/ 	.word	0x00000060


	//   ....[1]....
        /*0060*/ 	.word	0x00000070


	//   ....[2]....
        /*0064*/ 	.word	0x00000130


	//   ....[3]....
        /*0068*/ 	.word	0x000002a0


	//   ....[4]....
        /*006c*/ 	.word	0x000011d0


	//----- nvinfo : EIATTR_REG_RECONFIG
	.align		4
.L_31:
        /*0070*/ 	.byte	0x01, 0x54
	.zero		2


	//----- nvinfo : EIATTR_SYSCALL_OFFSETS
	.align		4
        /*0074*/ 	.byte	0x04, 0x46
        /*0076*/ 	.short	(.L_33 - .L_32)


	//   ....[0]....
.L_32:
        /*0078*/ 	.word	0x000013c0


	//----- nvinfo : EIATTR_MBARRIER_INSTR_OFFSETS
	.align		4
.L_33:
        /*007c*/ 	.byte	0x04, 0x39
        /*007e*/ 	.short	(.L_35 - .L_34)


	//   ....[0]....
.L_34:
        /*0080*/ 	.word	0x00000230
        /*0084*/ 	.word	0x000000ff
        /*0088*/ 	.word	0x00000000
        /*008c*/ 	.short	0x0100
        /*008e*/ 	.byte	0x08
	.zero		1


	//   ....[1]....
        /*0090*/ 	.word	0x00000240
        /*0094*/ 	.word	0x000000ff
        /*0098*/ 	.word	0x00000018
        /*009c*/ 	.short	0x0100
        /*009e*/ 	.byte	0x08
	.zero		1


	//   ....[2]....
        /*00a0*/ 	.word	0x00000250
        /*00a4*/ 	.word	0x000000ff
        /*00a8*/ 	.word	0x00000008
        /*00ac*/ 	.short	0x0100
        /*00ae*/ 	.byte	0x08
	.zero		1


	//   ....[3]....
        /*00b0*/ 	.word	0x00000260
        /*00b4*/ 	.word	0x000000ff
        /*00b8*/ 	.word	0x00000020
        /*00bc*/ 	.short	0x0100
        /*00be*/ 	.byte	0x08
	.zero		1


	//   ....[4]....
        /*00c0*/ 	.word	0x00000270
        /*00c4*/ 	.word	0x000000ff
        /*00c8*/ 	.word	0x00000010
        /*00cc*/ 	.short	0x0100
        /*00ce*/ 	.byte	0x08
	.zero		1


	//   ....[5]....
        /*00d0*/ 	.word	0x00000280
        /*00d4*/ 	.word	0x000000ff
        /*00d8*/ 	.word	0x00000028
        /*00dc*/ 	.short	0x0100
        /*00de*/ 	.byte	0x08
	.zero		1


	//   ....[6]....
        /*00e0*/ 	.word	0x00000520
        /*00e4*/ 	.word	0x000000ff
        /*00e8*/ 	.word	0x00000040
        /*00ec*/ 	.short	0x0100
        /*00ee*/ 	.byte	0x08
	.zero		1


	//   ....[7]....
        /*00f0*/ 	.word	0x000005a0
        /*00f4*/ 	.word	0x000000ff
        /*00f8*/ 	.word	0x00000048
        /*00fc*/ 	.short	0x0100
        /*00fe*/ 	.byte	0x08
	.zero		1


	//   ....[8]....
        /*0100*/ 	.word	0x00001440
        /*0104*/ 	.word	0x00000003
        /*0108*/ 	.word	0x00000000
        /*010c*/ 	.short	0x010a
        /*010e*/ 	.byte	0x3f
	.zero		1


	//   ....[9]....
        /*0110*/ 	.word	0x000014a0
        /*0114*/ 	.word	0x00000003
        /*0118*/ 	.word	0x00000000
        /*011c*/ 	.short	0x010a
        /*011e*/ 	.byte	0x3f
	.zero		1


	//   ....[10]....
        /*0120*/ 	.word	0x00001c70
        /*0124*/ 	.word	0x000000ff
        /*0128*/ 	.word	0x00000000
        /*012c*/ 	.short	0x010a
        /*012e*/ 	.byte	0x04
	.zero		1


	//   ....[11]....
        /*0130*/ 	.word	0x00001cb0
        /*0134*/ 	.word	0x000000ff
        /*0138*/ 	.word	0x00000000
        /*013c*/ 	.short	0x010a
        /*013e*/ 	.byte	0x04
	.zero		1


	//   ....[12]....
        /*0140*/ 	.word	0x00002390
        /*0144*/ 	.word	0x000000ff
        /*0148*/ 	.word	0x00000000
        /*014c*/ 	.short	0x0101
        /*014e*/ 	.byte	0x09
	.zero		1


	//   ....[13]....
        /*0150*/ 	.word	0x00002570
        /*0154*/ 	.word	0x000000ff
        /*0158*/ 	.word	0x00000000
        /*015c*/ 	.short	0x0101
        /*015e*/ 	.byte	0x06
	.zero		1


	//   ....[14]....
        /*0160*/ 	.word	0x000087a0
        /*0164*/ 	.word	0x0000000e
        /*0168*/ 	.word	0x00000018
        /*016c*/ 	.short	0x010a
        /*016e*/ 	.byte	0x3f
	.zero		1


	//   ....[15]....
        /*0170*/ 	.word	0x00008b30
        /*0174*/ 	.word	0x00000006
        /*0178*/ 	.word	0x00000048
        /*017c*/ 	.short	0x0101
        /*017e*/ 	.byte	0x3f
	.zero		1


	//   ....[16]....
        /*0180*/ 	.word	0x00009250
        /*0184*/ 	.word	0x00000007
        /*0188*/ 	.word	0x00000000
        /*018c*/ 	.short	0x010a
        /*018e*/ 	.byte	0x3f
	.zero		1


	//   ....[17]....
        /*0190*/ 	.word	0x000092d0
        /*0194*/ 	.word	0x00000009
        /*0198*/ 	.word	0x00000000
        /*019c*/ 	.short	0x010a
        /*019e*/ 	.byte	0x3f
	.zero		1


	//   ....[18]....
        /*01a0*/ 	.word	0x00009360
        /*01a4*/ 	.word	0x00000003
        /*01a8*/ 	.word	0x00000000
        /*01ac*/ 	.short	0x010a
        /*01ae*/ 	.byte	0x3f
	.zero		1


	//   ....[19]....
        /*01b0*/ 	.word	0x000093c0
        /*01b4*/ 	.word	0x00000003
        /*01b8*/ 	.word	0x00000000
        /*01bc*/ 	.short	0x010a
        /*01be*/ 	.byte	0x3f
	.zero		1


	//   ....[20]....
        /*01c0*/ 	.word	0x00009420
        /*01c4*/ 	.word	0x00000004
        /*01c8*/ 	.word	0x00000000
        /*01cc*/ 	.short	0x010a
        /*01ce*/ 	.byte	0x3f
	.zero		1


	//   ....[21]....
        /*01d0*/ 	.word	0x000094f0
        /*01d4*/ 	.word	0x0000000e
        /*01d8*/ 	.word	0x00000018
        /*01dc*/ 	.short	0x010a
        /*01de*/ 	.byte	0x3f
	.zero		1


	//   ....[22]....
        /*01e0*/ 	.word	0x000095c0
        /*01e4*/ 	.word	0x00000007
        /*01e8*/ 	.word	0x00000000
        /*01ec*/ 	.short	0x010a
        /*01ee*/ 	.byte	0x3f
	.zero		1


	//   ....[23]....
        /*01f0*/ 	.word	0x00009610
        /*01f4*/ 	.word	0x00000009
        /*01f8*/ 	.word	0x00000000
        /*01fc*/ 	.short	0x010a
        /*01fe*/ 	.byte	0x3f
	.zero		1


	//----- nvinfo : EIATTR_NUM_MBARRIERS
	.align		4
.L_35:
        /*0200*/ 	.byte	0x03, 0x38
        /*0202*/ 	.short	0x0008


	//----- nvinfo : EIATTR_EXIT_INSTR_OFFSETS
	.align		4
        /*0204*/ 	.byte	0x04, 0x1c
        /*0206*/ 	.short	(.L_37 - .L_36)


	//   ....[0]....
.L_36:
        /*0208*/ 	.word	0x00000640


	//   ....[1]....
        /*020c*/ 	.word	0x00000f00


	//   ....[2]....
        /*0210*/ 	.word	0x00007e80


	//   ....[3]....
        /*0214*/ 	.word	0x000084b0


	//   ....[4]....
        /*0218*/ 	.word	0x000093b0


	//----- nvinfo : EIATTR_MAX_THREADS
	.align		4
.L_37:
        /*021c*/ 	.byte	0x04, 0x05
        /*021e*/ 	.short	(.L_39 - .L_38)
.L_38:
        /*0220*/ 	.word	0x00000180
        /*0224*/ 	.word	0x00000001
        /*0228*/ 	.word	0x00000001


	//----- nvinfo : EIATTR_CRS_STACK_SIZE
	.align		4
.L_39:
        /*022c*/ 	.byte	0x04, 0x1e
        /*022e*/ 	.short	(.L_41 - .L_40)
.L_40:
        /*0230*/ 	.word	0x00000000


	//----- nvinfo : EIATTR_CBANK_PARAM_SIZE
	.align		4
.L_41:
        /*0234*/ 	.byte	0x03, 0x19
        /*0236*/ 	.short	0x0470


	//----- nvinfo : EIATTR_PARAM_CBANK
	.align		4
        /*0238*/ 	.byte	0x04, 0x0a
        /*023a*/ 	.short	(.L_43 - .L_42)
	.align		4
.L_42:
        /*023c*/ 	.word	index@(.nv.constant0._ZN7cutlass13device_kernelINS_4gemm6kernel13GemmUniversalIN4cute5tupleIJiiiiEEENS1_10collective13CollectiveMmaINS1_34MainloopSm90TmaGmmaWarpSpecializedILi3ENS5_IJNS4_1CILi1EEESB_SB_EEENS1_35KernelTmaWarpSpecializedCooperativeEEENS5_IJNSA_ILi512EEENSA_ILi32EEENSA_ILi64EEEEEENS_10bfloat16_tENS5_IJlSB_lEEESJ_SK_NS4_8TiledMMAINS4_8MMA_AtomIJNS4_4SM904GMMA27MMA_64x32x16_F32BF16BF16_SSILNSO_5MajorE0ELSQ_0ELNSO_7ScaleInE1ELSR_1EEEEEENS4_6LayoutINS5_IJNSA_ILi2EEESB_SB_EEENS5_IJSB_NSA_ILi0EEESX_EEEEENS5_IJNS4_10UnderscoreES10_S10_EEEEENS4_13SM90_TMA_LOADENS4_14ComposedLayoutINS4_7SwizzleILi3ELi4ELi3EEENS4_18smem_ptr_flag_bitsILi16EEENSU_INS5_IJNSA_ILi8EEESH_EEENS5_IJSH_SB_EEEEEEEvNS4_8identityES13_S1D_vS1E_EENS_8epilogue10collective6detail29Sm90TmaWarpSpecializedAdapterINS1H_15DefaultEpilogueISJ_SK_SK_NS1G_6thread17LinearCombinationISJ_Li1EffLNS1L_9ScaleType4KindE0ELNS_15FloatRoundStyleE2ESJ_EENS1_15EpilogueDefaultEEEEEvvEEEEvNT_6ParamsE)
        /*0240*/ 	.short	0x0210
        /*0242*/ 	.short	0x0470


	//----- nvinfo : EIATTR_SW_WAR
	.align		4
.L_43:
        /*0244*/ 	.byte	0x04, 0x36
        /*0246*/ 	.short	(.L_45 - .L_44)
.L_44:
        /*0248*/ 	.word	0x00000008
.L_45:


//--------------------- .nv.callgraph             --------------------------
	.section	.nv.callgraph,"",@"SHT_CUDA_CALLGRAPH"
	.align	4
	.sectionentsize	8
	.align		4
        /*0000*/ 	.word	0x00000000
	.align		4
        /*0004*/ 	.word	0xffffffff
	.align		4
        /*0008*/ 	.word	index@(_ZN7cutlass13device_kernelINS_4gemm6kernel13GemmUniversalIN4cute5tupleIJiiiiEEENS1_10collective13CollectiveMmaINS1_34MainloopSm90TmaGmmaWarpSpecializedILi3ENS5_IJNS4_1CILi1EEESB_SB_EEENS1_35KernelTmaWarpSpecializedCooperativeEEENS5_IJNSA_ILi512EEENSA_ILi32EEENSA_ILi64EEEEEENS_10bfloat16_tENS5_IJlSB_lEEESJ_SK_NS4_8TiledMMAINS4_8MMA_AtomIJNS4_4SM904GMMA27MMA_64x32x16_F32BF16BF16_SSILNSO_5MajorE0ELSQ_0ELNSO_7ScaleInE1ELSR_1EEEEEENS4_6LayoutINS5_IJNSA_ILi2EEESB_SB_EEENS5_IJSB_NSA_ILi0EEESX_EEEEENS5_IJNS4_10UnderscoreES10_S10_EEEEENS4_13SM90_TMA_LOADENS4_14ComposedLayoutINS4_7SwizzleILi3ELi4ELi3EEENS4_18smem_ptr_flag_bitsILi16EEENSU_INS5_IJNSA_ILi8EEESH_EEENS5_IJSH_SB_EEEEEEEvNS4_8identityES13_S1D_vS1E_EENS_8epilogue10collective6detail29Sm90TmaWarpSpecializedAdapterINS1H_15DefaultEpilogueISJ_SK_SK_NS1G_6thread17LinearCombinationISJ_Li1EffLNS1L_9ScaleType4KindE0ELNS_15FloatRoundStyleE2ESJ_EENS1_15EpilogueDefaultEEEEEvvEEEEvNT_6ParamsE)
	.align		4
        /*000c*/ 	.word	index@(__assertfail)
	.align		4
        /*0010*/ 	.word	0x00000000
	.align		4
        /*0014*/ 	.word	0xfffffffe
	.align		4
        /*0018*/ 	.word	0x00000000
	.align		4
        /*001c*/ 	.word	0xfffffffd
	.align		4
        /*0020*/ 	.word	0x00000000
	.align		4
        /*0024*/ 	.word	0xfffffffc


//--------------------- .nv.constant4             --------------------------
	.section	.nv.constant4,"a",@progbits
	.align	8
	.align		8
.nv.constant4:
        /*0000*/ 	.dword	__assertfail
	.align		8
        /*0008*/ 	.dword	__unnamed_1
	.align		8
        /*0010*/ 	.dword	_ZN39_INTERNAL_bfa0a47c_4_k_cu_de6ed401_68344cuda3std3__45__cpo5beginE
	.align		8
        /*0018*/ 	.dword	_ZN39_INTERNAL_bfa0a47c_4_k_cu_de6ed401_68344cuda3std3__45__cpo3endE
	.align		8
        /*0020*/ 	.dword	_ZN39_INTERNAL_bfa0a47c_4_k_cu_de6ed401_68344cuda3std3__45__cpo6cbeginE
	.align		8
        /*0028*/ 	.dword	_ZN39_INTERNAL_bfa0a47c_4_k_cu_de6ed401_68344cuda3std3__45__cpo4cendE
	.align		8
        /*0030*/ 	.dword	_ZN39_INTERNAL_bfa0a47c_4_k_cu_de6ed401_68344cuda3std3__441_GLOBAL__N__bfa0a47c_4_k_cu_de6ed401_68346ignoreE
	.align		8
        /*0038*/ 	.dword	_ZN39_INTERNAL_bfa0a47c_4_k_cu_de6ed401_68344cuda3std3__419piecewise_constructE
	.align		8
        /*0040*/ 	.dword	_ZN39_INTERNAL_bfa0a47c_4_k_cu_de6ed401_68344cuda3std3__48in_placeE
	.align		8
        /*0048*/ 	.dword	_ZN39_INTERNAL_bfa0a47c_4_k_cu_de6ed401_68344cuda3std6ranges3__45__cpo4swapE
	.align		8
        /*0050*/ 	.dword	_ZN39_INTERNAL_bfa0a47c_4_k_cu_de6ed401_68344cuda3std6ranges3__45__cpo9iter_moveE
	.align		8
        /*0058*/ 	.dword	_ZN39_INTERNAL_bfa0a47c_4_k_cu_de6ed401_68344cute7productE
	.align		8
        /*0060*/ 	.dword	_ZN39_INTERNAL_bfa0a47c_4_k_cu_de6ed401_68344cute1_E
	.align		8
        /*0068*/ 	.dword	$str$22
	.align		8
        /*0070*/ 	.dword	$str$23


//--------------------- .text._ZN7cutlass13device_kernelINS_4gemm6kernel13GemmUniversalIN4cute5tupleIJiiiiEEENS1_10collective13CollectiveMmaINS1_34MainloopSm90TmaGmmaWarpSpecializedILi3ENS5_IJNS4_1CILi1EEESB_SB_EEENS1_35KernelTmaWarpSpecializedCooperativeEEENS5_IJNSA_ILi512EEENSA_ILi32EEENSA_ILi64EEEEEENS_10bfloat16_tENS5_IJlSB_lEEESJ_SK_NS4_8TiledMMAINS4_8MMA_AtomIJNS4_4SM904GMMA27MMA_64x32x16_F32BF16BF16_SSILNSO_5MajorE0ELSQ_0ELNSO_7ScaleInE1ELSR_1EEEEEENS4_6LayoutINS5_IJNSA_ILi2EEESB_SB_EEENS5_IJSB_NSA_ILi0EEESX_EEEEENS5_IJNS4_10UnderscoreES10_S10_EEEEENS4_13SM90_TMA_LOADENS4_14ComposedLayoutINS4_7SwizzleILi3ELi4ELi3EEENS4_18smem_ptr_flag_bitsILi16EEENSU_INS5_IJNSA_ILi8EEESH_EEENS5_IJSH_SB_EEEEEEEvNS4_8identityES13_S1D_vS1E_EENS_8epilogue10collective6detail29Sm90TmaWarpSpecializedAdapterINS1H_15DefaultEpilogueISJ_SK_SK_NS1G_6thread17LinearCombinationISJ_Li1EffLNS1L_9ScaleType4KindE0ELNS_15FloatRoundStyleE2ESJ_EENS1_15EpilogueDefaultEEEEEvvEEEEvNT_6ParamsE --------------------------
	.section	.text._ZN7cutlass13device_kernelINS_4gemm6kernel13GemmUniversalIN4cute5tupleIJiiiiEEENS1_10collective13CollectiveMmaINS1_34MainloopSm90TmaGmmaWarpSpecializedILi3ENS5_IJNS4_1CILi1EEESB_SB_EEENS1_35KernelTmaWarpSpecializedCooperativeEEENS5_IJNSA_ILi512EEENSA_ILi32EEENSA_ILi64EEEEEENS_10bfloat16_tENS5_IJlSB_lEEESJ_SK_NS4_8TiledMMAINS4_8MMA_AtomIJNS4_4SM904GMMA27MMA_64x32x16_F32BF16BF16_SSILNSO_5MajorE0ELSQ_0ELNSO_7ScaleInE1ELSR_1EEEEEENS4_6LayoutINS5_IJNSA_ILi2EEESB_SB_EEENS5_IJSB_NSA_ILi0EEESX_EEEEENS5_IJNS4_10UnderscoreES10_S10_EEEEENS4_13SM90_TMA_LOADENS4_14ComposedLayoutINS4_7SwizzleILi3ELi4ELi3EEENS4_18smem_ptr_flag_bitsILi16EEENSU_INS5_IJNSA_ILi8EEESH_EEENS5_IJSH_SB_EEEEEEEvNS4_8identityES13_S1D_vS1E_EENS_8epilogue10collective6detail29Sm90TmaWarpSpecializedAdapterINS1H_15DefaultEpilogueISJ_SK_SK_NS1G_6thread17LinearCombinationISJ_Li1EffLNS1L_9ScaleType4KindE0ELNS_15FloatRoundStyleE2ESJ_EENS1_15EpilogueDefaultEEEEEvvEEEEvNT_6ParamsE,"ax",@progbits
	.align	128
.text._ZN7cutlass13device_kernelINS_4gemm6kernel13GemmUniversalIN4cute5tupleIJiiiiEEENS1_10collective13CollectiveMmaINS1_34MainloopSm90TmaGmmaWarpSpecializedILi3ENS5_IJNS4_1CILi1EEESB_SB_EEENS1_35KernelTmaWarpSpecializedCooperativeEEENS5_IJNSA_ILi512EEENSA_ILi32EEENSA_ILi64EEEEEENS_10bfloat16_tENS5_IJlSB_lEEESJ_SK_NS4_8TiledMMAINS4_8MMA_AtomIJNS4_4SM904GMMA27MMA_64x32x16_F32BF16BF16_SSILNSO_5MajorE0ELSQ_0ELNSO_7ScaleInE1ELSR_1EEEEEENS4_6LayoutINS5_IJNSA_ILi2EEESB_SB_EEENS5_IJSB_NSA_ILi0EEESX_EEEEENS5_IJNS4_10UnderscoreES10_S10_EEEEENS4_13SM90_TMA_LOADENS4_14ComposedLayoutINS4_7SwizzleILi3ELi4ELi3EEENS4_18smem_ptr_flag_bitsILi16EEENSU_INS5_IJNSA_ILi8EEESH_EEENS5_IJSH_SB_EEEEEEEvNS4_8identityES13_S1D_vS1E_EENS_8epilogue10collective6detail29Sm90TmaWarpSpecializedAdapterINS1H_15DefaultEpilogueISJ_SK_SK_NS1G_6thread17LinearCombinationISJ_Li1EffLNS1L_9ScaleType4KindE0ELNS_15FloatRoundStyleE2ESJ_EENS1_15EpilogueDefaultEEEEEvvEEEEvNT_6ParamsE:
        .type           _ZN7cutlass13device_kernelINS_4gemm6kernel13GemmUniversalIN4cute5tupleIJiiiiEEENS1_10collective13CollectiveMmaINS1_34MainloopSm90TmaGmmaWarpSpecializedILi3ENS5_IJNS4_1CILi1EEESB_SB_EEENS1_35KernelTmaWarpSpecializedCooperativeEEENS5_IJNSA_ILi512EEENSA_ILi32EEENSA_ILi64EEEEEENS_10bfloat16_tENS5_IJlSB_lEEESJ_SK_NS4_8TiledMMAINS4_8MMA_AtomIJNS4_4SM904GMMA27MMA_64x32x16_F32BF16BF16_SSILNSO_5MajorE0ELSQ_0ELNSO_7ScaleInE1ELSR_1EEEEEENS4_6LayoutINS5_IJNSA_ILi2EEESB_SB_EEENS5_IJSB_NSA_ILi0EEESX_EEEEENS5_IJNS4_10UnderscoreES10_S10_EEEEENS4_13SM90_TMA_LOADENS4_14ComposedLayoutINS4_7SwizzleILi3ELi4ELi3EEENS4_18smem_ptr_flag_bitsILi16EEENSU_INS5_IJNSA_ILi8EEESH_EEENS5_IJSH_SB_EEEEEEEvNS4_8identityES13_S1D_vS1E_EENS_8epilogue10collective6detail29Sm90TmaWarpSpecializedAdapterINS1H_15DefaultEpilogueISJ_SK_SK_NS1G_6thread17LinearCombinationISJ_Li1EffLNS1L_9ScaleType4KindE0ELNS_15FloatRoundStyleE2ESJ_EENS1_15EpilogueDefaultEEEEEvvEEEEvNT_6ParamsE,@function
        .size           _ZN7cutlass13device_kernelINS_4gemm6kernel13GemmUniversalIN4cute5tupleIJiiiiEEENS1_10collective13CollectiveMmaINS1_34MainloopSm90TmaGmmaWarpSpecializedILi3ENS5_IJNS4_1CILi1EEESB_SB_EEENS1_35KernelTmaWarpSpecializedCooperativeEEENS5_IJNSA_ILi512EEENSA_ILi32EEENSA_ILi64EEEEEENS_10bfloat16_tENS5_IJlSB_lEEESJ_SK_NS4_8TiledMMAINS4_8MMA_AtomIJNS4_4SM904GMMA27MMA_64x32x16_F32BF16BF16_SSILNSO_5MajorE0ELSQ_0ELNSO_7ScaleInE1ELSR_1EEEEEENS4_6LayoutINS5_IJNSA_ILi2EEESB_SB_EEENS5_IJSB_NSA_ILi0EEESX_EEEEENS5_IJNS4_10UnderscoreES10_S10_EEEEENS4_13SM90_TMA_LOADENS4_14ComposedLayoutINS4_7SwizzleILi3ELi4ELi3EEENS4_18smem_ptr_flag_bitsILi16EEENSU_INS5_IJNSA_ILi8EEESH_EEENS5_IJSH_SB_EEEEEEEvNS4_8identityES13_S1D_vS1E_EENS_8epilogue10collective6detail29Sm90TmaWarpSpecializedAdapterINS1H_15DefaultEpilogueISJ_SK_SK_NS1G_6thread17LinearCombinationISJ_Li1EffLNS1L_9ScaleType4KindE0ELNS_15FloatRoundStyleE2ESJ_EENS1_15EpilogueDefaultEEEEEvvEEEEvNT_6ParamsE,(.L_x_192 - _ZN7cutlass13device_kernelINS_4gemm6kernel13GemmUniversalIN4cute5tupleIJiiiiEEENS1_10collective13CollectiveMmaINS1_34MainloopSm90TmaGmmaWarpSpecializedILi3ENS5_IJNS4_1CILi1EEESB_SB_EEENS1_35KernelTmaWarpSpecializedCooperativeEEENS5_IJNSA_ILi512EEENSA_ILi32EEENSA_ILi64EEEEEENS_10bfloat16_tENS5_IJlSB_lEEESJ_SK_NS4_8TiledMMAINS4_8MMA_AtomIJNS4_4SM904GMMA27MMA_64x32x16_F32BF16BF16_SSILNSO_5MajorE0ELSQ_0ELNSO_7ScaleInE1ELSR_1EEEEEENS4_6LayoutINS5_IJNSA_ILi2EEESB_SB_EEENS5_IJSB_NSA_ILi0EEESX_EEEEENS5_IJNS4_10UnderscoreES10_S10_EEEEENS4_13SM90_TMA_LOADENS4_14ComposedLayoutINS4_7SwizzleILi3ELi4ELi3EEENS4_18smem_ptr_flag_bitsILi16EEENSU_INS5_IJNSA_ILi8EEESH_EEENS5_IJSH_SB_EEEEEEEvNS4_8identityES13_S1D_vS1E_EENS_8epilogue10collective6detail29Sm90TmaWarpSpecializedAdapterINS1H_15DefaultEpilogueISJ_SK_SK_NS1G_6thread17LinearCombinationISJ_Li1EffLNS1L_9ScaleType4KindE0ELNS_15FloatRoundStyleE2ESJ_EENS1_15EpilogueDefaultEEEEEvvEEEEvNT_6ParamsE)
        .other          _ZN7cutlass13device_kernelINS_4gemm6kernel13GemmUniversalIN4cute5tupleIJiiiiEEENS1_10collective13CollectiveMmaINS1_34MainloopSm90TmaGmmaWarpSpecializedILi3ENS5_IJNS4_1CILi1EEESB_SB_EEENS1_35KernelTmaWarpSpecializedCooperativeEEENS5_IJNSA_ILi512EEENSA_ILi32EEENSA_ILi64EEEEEENS_10bfloat16_tENS5_IJlSB_lEEESJ_SK_NS4_8TiledMMAINS4_8MMA_AtomIJNS4_4SM904GMMA27MMA_64x32x16_F32BF16BF16_SSILNSO_5MajorE0ELSQ_0ELNSO_7ScaleInE1ELSR_1EEEEEENS4_6LayoutINS5_IJNSA_ILi2EEESB_SB_EEENS5_IJSB_NSA_ILi0EEESX_EEEEENS5_IJNS4_10UnderscoreES10_S10_EEEEENS4_13SM90_TMA_LOADENS4_14ComposedLayoutINS4_7SwizzleILi3ELi4ELi3EEENS4_18smem_ptr_flag_bitsILi16EEENSU_INS5_IJNSA_ILi8EEESH_EEENS5_IJSH_SB_EEEEEEEvNS4_8identityES13_S1D_vS1E_EENS_8epilogue10collective6detail29Sm90TmaWarpSpecializedAdapterINS1H_15DefaultEpilogueISJ_SK_SK_NS1G_6thread17LinearCombinationISJ_Li1EffLNS1L_9ScaleType4KindE0ELNS_15FloatRoundStyleE2ESJ_EENS1_15EpilogueDefaultEEEEEvvEEEEvNT_6ParamsE,@"STO_CUDA_ENTRY STV_DEFAULT"
_ZN7cutlass13device_kernelINS_4gemm6kernel13GemmUniversalIN4cute5tupleIJiiiiEEENS1_10collective13CollectiveMmaINS1_34MainloopSm90TmaGmmaWarpSpecializedILi3ENS5_IJNS4_1CILi1EEESB_SB_EEENS1_35KernelTmaWarpSpecializedCooperativeEEENS5_IJNSA_ILi512EEENSA_ILi32EEENSA_ILi64EEEEEENS_10bfloat16_tENS5_IJlSB_lEEESJ_SK_NS4_8TiledMMAINS4_8MMA_AtomIJNS4_4SM904GMMA27MMA_64x32x16_F32BF16BF16_SSILNSO_5MajorE0ELSQ_0ELNSO_7ScaleInE1ELSR_1EEEEEENS4_6LayoutINS5_IJNSA_ILi2EEESB_SB_EEENS5_IJSB_NSA_ILi0EEESX_EEEEENS5_IJNS4_10UnderscoreES10_S10_EEEEENS4_13SM90_TMA_LOADENS4_14ComposedLayoutINS4_7SwizzleILi3ELi4ELi3EEENS4_18smem_ptr_flag_bitsILi16EEENSU_INS5_IJNSA_ILi8EEESH_EEENS5_IJSH_SB_EEEEEEEvNS4_8identityES13_S1D_vS1E_EENS_8epilogue10collective6detail29Sm90TmaWarpSpecializedAdapterINS1H_15DefaultEpilogueISJ_SK_SK_NS1G_6thread17LinearCombinationISJ_Li1EffLNS1L_9ScaleType4KindE0ELNS_15FloatRoundStyleE2ESJ_EENS1_15EpilogueDefaultEEEEEvvEEEEvNT_6ParamsE:
[----:B------:R-:W0:Y:S01]  /*0000*/  LDC R1, c[0x0][0x28] ;  /* 0x00000a00ff017b82 */ /* 0x000e220000000800 */
[----:B------:R-:W1:Y:S01]  /*0010*/  S2R R3, SR_TID.X ;  /* 0x0000000000037919 */ /* 0x000e620000002100 */
[----:B------:R-:W-:Y:S01]  /*0020*/  ELECT P0, URZ, PT ;  /* 0x00000000003f782f */ /* 0x000fe20003800000 */
[----:B------:R-:W-:Y:S01]  /*0030*/  BSSY B0, `(.L_x_0) ;  /* 0x000000f000007945 */ /* 0x000fe20003800000 */
[--C-:B-1----:R-:W-:Y:S02]  /*0040*/  SHF.R.U32.HI R0, RZ, 0x5, R3.reuse ;  /* 0x00000005ff007819 */ /* 0x102fe40000011603 */
[----:B------:R-:W-:-:S03]  /*0050*/  SHF.R.U32.HI R14, RZ, 0x7, R3 ;  /* 0x00000007ff0e7819 */ /* 0x000fc60000011603 */
[----:B------:R-:W1:Y:S04]  /*0060*/  SHFL.IDX PT, R4, R0, RZ, 0x1f ;  /* 0x00001fff00047589 */ /* 0x000e6800000e0000 */
[----:B------:R2:W3:Y:S01]  /*0070*/  SHFL.IDX PT, R10, R14, RZ, 0x1f ;  /* 0x00001fff0e0a7589 */ /* 0x0004e200000e0000 */
[----:B-1----:R-:W-:-:S13]  /*0080*/  ISETP.NE.OR P0, PT, R4, RZ, !P0 ;  /* 0x000000ff0400720c */ /* 0x002fda0004705670 */
[----:B0-23--:R-:W-:Y:S05]  /*0090*/  @P0 BRA `(.L_x_1) ;  /* 0x0000000000200947 */ /* 0x00dfea0003800000 */
[----:B------:R-:W-:Y:S02]  /*00a0*/  ULDC.64 UR4, c[0x0][0x198] ;  /* 0x0000660000047ab9 */ /* 0x000fe40000000a00 */
[----:B------:R-:W-:Y:S02]  /*00b0*/  UIADD3 UR6, UP0, UR4, 0xf0, URZ ;  /* 0x000000f004067890 */ /* 0x000fe4000ff1e03f */
[----:B------:R-:W-:Y:S02]  /*00c0*/  UIADD3 UR4, UP1, UR4, 0x1f0, URZ ;  /* 0x000001f004047890 */ /* 0x000fe4000ff3e03f */
[----:B------:R-:W-:Y:S02]  /*00d0*/  UIADD3.X UR7, URZ, UR5, URZ, UP0, !UPT ;  /* 0x000000053f077290 */ /* 0x000fe400087fe43f */
[----:B------:R-:W-:-:S07]  /*00e0*/  UIADD3.X UR5, URZ, UR5, URZ, UP1, !UPT ;  /* 0x000000053f057290 */ /* 0x000fce0008ffe43f */
[----:B------:R0:W-:Y:S02]  /*00f0*/  UTMACCTL.PF [UR6] ;  /* 0x00000000060079b9 */ /* 0x0001e40008040000 */
[----:B------:R0:W-:Y:S02]  /*0100*/  UTMACCTL.PF [UR4] ;  /* 0x00000000040079b9 */ /* 0x0001e40008040000 */
[----:B0-----:R-:W-:Y:S01]  /*0110*/  NOP ;  /* 0x0000000000007918 */ /* 0x001fe20000000000 */
.L_x_1:
[----:B------:R-:W-:Y:S05]  /*0120*/  BSYNC B0 ;  /* 0x0000000000007941 */ /* 0x000fea0003800000 */
.L_x_0:
[----:B------:R-:W0:Y:S02]  /*0130*/  SHFL.IDX PT, R2, R0, RZ, 0x1f ;  /* 0x00001fff00027589 */ /* 0x000e2400000e0000 */
[----:B0-----:R-:W-:-:S13]  /*0140*/  ISETP.NE.AND P0, PT, R2, RZ, PT ;  /* 0x000000ff0200720c */ /* 0x001fda0003f05270 */
[----:B------:R-:W-:Y:S05]  /*0150*/  @P0 BRA `(.L_x_2) ;  /* 0x0000000000500947 */ /* 0x000fea0003800000 */
[----:B------:R-:W0:Y:S01]  /*0160*/  S2UR UR8, SR_CgaCtaId ;  /* 0x00000000000879c3 */ /* 0x000e220000008800 */
[----:B------:R-:W-:Y:S01]  /*0170*/  UMOV UR4, 0x400 ;  /* 0x0000040000047882 */ /* 0x000fe20000000000 */
[----:B------:R-:W-:Y:S01]  /*0180*/  UMOV UR5, 0x1 ;  /* 0x0000000100057882 */ /* 0x000fe20000000000 */
[----:B------:R-:W-:Y:S01]  /*0190*/  UMOV UR6, 0x100 ;  /* 0x0000010000067882 */ /* 0x000fe20000000000 */
[----:B------:R-:W-:Y:S01]  /*01a0*/  ELECT P0, URZ, PT ;  /* 0x00000000003f782f */ /* 0x000fe20003800000 */
[----:B------:R-:W-:-:S04]  /*01b0*/  UIADD3 UR6, -UR6, 0x100000, URZ ;  /* 0x0010000006067890 */ /* 0x000fc8000fffe13f */
[----:B------:R-:W-:Y:S02]  /*01c0*/  USHF.L.U32 UR7, UR6, 0xb, URZ ;  /* 0x0000000b06077899 */ /* 0x000fe4000800063f */
[----:B------:R-:W-:Y:S02]  /*01d0*/  USHF.L.U32 UR6, UR6, 0x1, URZ ;  /* 0x0000000106067899 */ /* 0x000fe4000800063f */
[----:B0-----:R-:W-:Y:S02]  /*01e0*/  ULEA UR8, UR8, UR4, 0x18 ;  /* 0x0000000408087291 */ /* 0x001fe4000f8ec03f */
[----:B------:R-:W-:-:S04]  /*01f0*/  UIADD3 UR4, -UR5, 0x100000, URZ ;  /* 0x0010000005047890 */ /* 0x000fc8000fffe13f */
[----:B------:R-:W-:Y:S02]  /*0200*/  USHF.L.U32 UR5, UR4, 0xb, URZ ;  /* 0x0000000b04057899 */ /* 0x000fe4000800063f */
[----:B------:R-:W-:Y:S01]  /*0210*/  USHF.L.U32 UR4, UR4, 0x1, URZ ;  /* 0x0000000104047899 */ /* 0x000fe2000800063f */
[----:B------:R-:W0:Y:S11]  /*0220*/  FENCE.VIEW.ASYNC.S ;  /* 0x00000000000073c6 */ /* 0x000e360000000000 */
[----:B0-----:R0:W1:Y:S01]  /*0230*/  SYNCS.EXCH.64 URZ, [UR8], UR4 ;  /* 0x00000004083f75b2 */ /* 0x0010620008000100 */
[----:B------:R0:W2:Y:S01]  /*0240*/  SYNCS.EXCH.64 URZ, [UR8+0x18], UR6 ;  /* 0x00001806083f75b2 */ /* 0x0000a20008000100 */
[----:B------:R0:W3:Y:S01]  /*0250*/  SYNCS.EXCH.64 URZ, [UR8+0x8], UR4 ;  /* 0x00000804083f75b2 */ /* 0x0000e20008000100 */
[----:B------:R0:W4:Y:S01]  /*0260*/  SYNCS.EXCH.64 URZ, [UR8+0x20], UR6 ;  /* 0x00002006083f75b2 */ /* 0x0001220008000100 */
[----:B------:R0:W0:Y:S01]  /*0270*/  SYNCS.EXCH.64 URZ, [UR8+0x10], UR4 ;  /* 0x00001004083f75b2 */ /* 0x0000220008000100 */
[----:B------:R0:W0:Y:S01]  /*0280*/  SYNCS.EXCH.64 URZ, [UR8+0x28], UR6 ;  /* 0x00002806083f75b2 */ /* 0x0000220008000100 */
[----:B------:R-:W-:Y:S01]  /*0290*/  NOP ;  /* 0x0000000000007918 */ /* 0x000fe20000000000 */
.L_x_2:
[----:B------:R-:W5:Y:S01]  /*02a0*/  SHFL.IDX PT, R0, R0, RZ, 0x1f ;  /* 0x00001fff00007589 */ /* 0x000f6200000e0000 */
[----:B------:R-:W-:Y:S01]  /*02b0*/  ELECT P0, URZ, PT ;  /* 0x00000000003f782f */ /* 0x000fe20003800000 */
[----:B------:R-:W1:Y:S01]  /*02c0*/  LDC R2, c[0x0][0x65c] ;  /* 0x00019700ff027b82 */ /* 0x000e620000000800 */
[----:B------:R-:W-:Y:S01]  /*02d0*/  SHF.R.S32.HI R7, RZ, 0x1f, R4 ;  /* 0x0000001fff077819 */ /* 0x000fe20000011404 */
[----:B------:R-:W2:Y:S01]  /*02e0*/  S2R R5, SR_CTAID.Y ;  /* 0x0000000000057919 */ /* 0x000ea20000002600 */
[----:B0-----:R-:W-:Y:S01]  /*02f0*/  UMOV UR4, 0x20 ;  /* 0x0000002000047882 */ /* 0x001fe20000000000 */
[----:B------:R-:W-:Y:S01]  /*0300*/  NOP ;  /* 0x0000000000007918 */ /* 0x000fe20000000000 */
[----:B------:R-:W-:Y:S01]  /*0310*/  LEA.HI R7, R7, R4, RZ, 0x2 ;  /* 0x0000000407077211 */ /* 0x000fe200078f10ff */
[----:B------:R-:W0:Y:S01]  /*0320*/  S2R R6, SR_CTAID.X ;  /* 0x0000000000067919 */ /* 0x000e220000002500 */
[----:B------:R-:W-:Y:S01]  /*0330*/  ISETP.NE.AND P2, PT, R10, RZ, PT ;  /* 0x000000ff0a00720c */ /* 0x000fe20003f45270 */
[----:B------:R-:W-:Y:S01]  /*0340*/  NOP ;  /* 0x0000000000007918 */ /* 0x000fe20000000000 */
[----:B------:R-:W-:-:S02]  /*0350*/  LOP3.LUT R7, R7, 0xfffffffc, RZ, 0xc0, !PT ;  /* 0xfffffffc07077812 */ /* 0x000fc400078ec0ff */
[----:B-----5:R-:W-:Y:S02]  /*0360*/  ISETP.NE.OR P0, PT, R0, RZ, !P0 ;  /* 0x000000ff0000720c */ /* 0x020fe40004705670 */
[----:B-1----:R-:W-:-:S04]  /*0370*/  ISETP.NE.AND P3, PT, R2, 0x1, PT ;  /* 0x000000010200780c */ /* 0x002fc80003f65270 */
[----:B------:R-:W-:Y:S01]  /*0380*/  P2R R0, PR, RZ, 0x8 ;  /* 0x00000008ff007803 */ /* 0x000fe20000000000 */
[----:B------:R-:W-:Y:S01]  /*0390*/  IMAD.IADD R0, R4, 0x1, -R7 ;  /* 0x0000000104007824 */ /* 0x000fe200078e0a07 */
[----:B------:R-:W-:Y:S01]  /*03a0*/  LOP3.LUT R4, R3, 0x7f, RZ, 0xc0, !PT ;  /* 0x0000007f03047812 */ /* 0x000fe200078ec0ff */
[----:B------:R-:W-:-:S03]  /*03b0*/  IMAD.MOV.U32 R7, RZ, RZ, RZ ;  /* 0x000000ffff077224 */ /* 0x000fc600078e00ff */
[----:B------:R-:W-:Y:S01]  /*03c0*/  ISETP.NE.AND P1, PT, R0, 0x3, PT ;  /* 0x000000030000780c */ /* 0x000fe20003f25270 */
[----:B------:R-:W-:Y:S01]  /*03d0*/  VOTEU.ALL UP0, P0 ;  /* 0x00000000003f7886 */ /* 0x000fe20000000000 */
[----:B------:R-:W-:Y:S01]  /*03e0*/  VOTEU.ALL UP1, P0 ;  /* 0x00000000003f7886 */ /* 0x000fe20000020000 */
[----:B------:R-:W0:Y:S01]  /*03f0*/  @P3 LDC R17, c[0x0][0x10] ;  /* 0x00000400ff113b82 */ /* 0x000e220000000800 */
[----:B--2---:R-:W-:Y:S02]  /*0400*/  @P3 IMAD.MOV.U32 R8, RZ, RZ, R5 ;  /* 0x000000ffff083224 */ /* 0x004fe400078e0005 */
[----:B------:R-:W-:Y:S01]  /*0410*/  @!UP0 UMOV UR6, 0x400 ;  /* 0x0000040000068882 */ /* 0x000fe20000000000 */
[----:B------:R-:W-:-:S04]  /*0420*/  @!UP0 UIADD3 UR4, -UR4, 0x100000, URZ ;  /* 0x0010000004048890 */ /* 0x000fc8000fffe13f */
[----:B------:R-:W-:Y:S02]  /*0430*/  @!UP0 USHF.L.U32 UR5, UR4, 0xb, URZ ;  /* 0x0000000b04058899 */ /* 0x000fe4000800063f */
[----:B------:R-:W-:Y:S01]  /*0440*/  @!UP0 USHF.L.U32 UR4, UR4, 0x1, URZ ;  /* 0x0000000104048899 */ /* 0x000fe2000800063f */
[----:B------:R-:W-:Y:S01]  /*0450*/  @P3 IMAD.MOV.U32 R9, RZ, RZ, RZ ;  /* 0x000000ffff093224 */ /* 0x000fe200078e00ff */
[----:B------:R-:W1:Y:S08]  /*0460*/  @!UP0 S2UR UR7, SR_CgaCtaId ;  /* 0x00000000000789c3 */ /* 0x000e700000008800 */
[----:B------:R-:W2:Y:S01]  /*0470*/  @!P3 LDC R11, c[0x0][0xc] ;  /* 0x00000300ff0bbb82 */ /* 0x000ea20000000800 */
[----:B0-----:R-:W-:Y:S01]  /*0480*/  @P3 IMAD.WIDE.U32 R16, R6, R17, R8 ;  /* 0x0000001106103225 */ /* 0x001fe200078e0008 */
[----:B-1----:R-:W-:Y:S01]  /*0490*/  @!UP0 ULEA UR8, UR7, UR6, 0x18 ;  /* 0x0000000607088291 */ /* 0x002fe2000f8ec03f */
[----:B------:R-:W-:-:S02]  /*04a0*/  VOTEU.ALL UP0, P0 ;  /* 0x00000000003f7886 */ /* 0x000fc40000000000 */
[----:B------:R-:W-:Y:S01]  /*04b0*/  ULDC UR6, c[0x0][0xc] ;  /* 0x0000030000067ab9 */ /* 0x000fe20000000800 */
[----:B------:R-:W-:Y:S01]  /*04c0*/  ISETP.EQ.OR P0, PT, R0, RZ, !P1 ;  /* 0x000000ff0000720c */ /* 0x000fe20004f02670 */
[----:B------:R-:W-:-:S03]  /*04d0*/  ULDC UR7, c[0x0][0x10] ;  /* 0x0000040000077ab9 */ /* 0x000fc60000000800 */
[C---:B------:R-:W-:Y:S01]  /*04e0*/  ISETP.EQ.AND P0, PT, R10.reuse, RZ, P0 ;  /* 0x000000ff0a00720c */ /* 0x040fe20000702270 */
[----:B------:R-:W-:Y:S02]  /*04f0*/  VIADD R10, R10, 0xffffffff ;  /* 0xffffffff0a0a7836 */ /* 0x000fe40000000000 */
[----:B--2---:R-:W-:Y:S01]  /*0500*/  @!P3 IMAD.WIDE.U32 R8, R11, R5, R6 ;  /* 0x000000050b08b225 */ /* 0x004fe200078e0006 */
[----:B------:R-:W0:Y:S02]  /*0510*/  FENCE.VIEW.ASYNC.S ;  /* 0x00000000000073c6 */ /* 0x000e240000000000 */
[----:B0-----:R-:W3:Y:S01]  /*0520*/  @!UP0 SYNCS.EXCH.64 URZ, [UR8+0x40], UR4 ;  /* 0x00004004083f85b2 */ /* 0x001ee20008000100 */
[----:B------:R-:W-:Y:S01]  /*0530*/  SEL R18, RZ, 0x1, !P0 ;  /* 0x00000001ff127807 */ /* 0x000fe20004000000 */
[----:B------:R-:W-:Y:S01]  /*0540*/  @P3 IMAD.MOV.U32 R11, RZ, RZ, RZ ;  /* 0x000000ffff0b3224 */ /* 0x000fe200078e00ff */
[----:B------:R-:W-:Y:S01]  /*0550*/  ISETP.GE.U32.AND P1, PT, R10, 0x2, PT ;  /* 0x000000020a00780c */ /* 0x000fe20003f26070 */
[----:B------:R-:W-:-:S02]  /*0560*/  @!P3 IMAD.MOV.U32 R16, RZ, RZ, R8 ;  /* 0x000000ffff10b224 */ /* 0x000fc400078e0008 */
[----:B------:R-:W-:Y:S01]  /*0570*/  @P3 IMAD.IADD R17, R17, 0x1, R11 ;  /* 0x0000000111113824 */ /* 0x000fe200078e020b */
[----:B------:R-:W-:Y:S01]  /*0580*/  SEL R18, R18, 0x2, P1 ;  /* 0x0000000212127807 */ /* 0x000fe20000800000 */
[----:B------:R-:W-:Y:S01]  /*0590*/  @!P3 IMAD.MOV.U32 R17, RZ, RZ, R9 ;  /* 0x000000ffff11b224 */ /* 0x000fe200078e0009 */
[----:B------:R0:W3:Y:S01]  /*05a0*/  @!UP1 SYNCS.EXCH.64 URZ, [UR8+0x48], UR4 ;  /* 0x00004804083f95b2 */ /* 0x0000e20008000100 */
[----:B------:R-:W-:Y:S01]  /*05b0*/  NOP ;  /* 0x0000000000007918 */ /* 0x000fe20000000000 */
[----:B0-----:R-:W-:-:S03]  /*05c0*/  UIMAD.WIDE.U32 UR4, UR6, UR7, URZ ;  /* 0x00000007060472a5 */ /* 0x001fc6000f8e003f */
[----:B------:R-:W-:Y:S02]  /*05d0*/  ULDC UR6, c[0x0][0x14] ;  /* 0x0000050000067ab9 */ /* 0x000fe40000000800 */
[----:B------:R-:W-:Y:S02]  /*05e0*/  UIMAD.WIDE.U32 UR52, UR4, UR6, URZ ;  /* 0x00000006043472a5 */ /* 0x000fe4000f8e003f */
[----:B------:R-:W-:-:S04]  /*05f0*/  UIMAD UR38, UR5, UR6, URZ ;  /* 0x00000006052672a4 */ /* 0x000fc8000f8e023f */
[----:B------:R-:W-:Y:S01]  /*0600*/  UIADD3 UR38, UR53, UR38, URZ ;  /* 0x0000002635267290 */ /* 0x000fe2000fffe03f */
[----:B---34-:R-:W-:Y:S06]  /*0610*/  BAR.SYNC.DEFER_BLOCKING 0x0 ;  /* 0x0000000000007b1d */ /* 0x018fec0000010000 */
[----:B------:R-:W-:Y:S05]  /*0620*/  @!P2 BRA `(.L_x_3) ;  /* 0x000000780018a947 */ /* 0x000fea0003800000 */
[----:B------:R-:W-:-:S13]  /*0630*/  ISETP.GT.U32.AND P0, PT, R10, 0x1, PT ;  /* 0x000000010a00780c */ /* 0x000fda0003f04070 */
[----:B------:R-:W-:Y:S05]  /*0640*/  @P0 EXIT ;  /* 0x000000000000094d */ /* 0x000fea0003800000 */
[----:B------:R-:W-:Y:S01]  /*0650*/  ULDC.64 UR4, c[0x0][0x650] ;  /* 0x0001940000047ab9 */ /* 0x000fe20000000a00 */
[----:B------:R-:W-:Y:S01]  /*0660*/  PRMT R0, RZ, 0x7610, R0 ;  /* 0x00007610ff007816 */ /* 0x000fe20000000000 */
[----:B------:R-:W-:Y:S01]  /*0670*/  IMAD.MOV.U32 R99, RZ, RZ, -0x1 ;  /* 0xffffffffff637424 */ /* 0x000fe200078e00ff */
[----:B------:R-:W-:Y:S01]  /*0680*/  ISETP.GE.U32.AND P0, PT, R16, UR4, PT ;  /* 0x0000000410007c0c */ /* 0x000fe2000bf06070 */
[----:B------:R-:W-:Y:S02]  /*0690*/  IMAD.MOV.U32 R94, RZ, RZ, -0x1 ;  /* 0xffffffffff5e7424 */ /* 0x000fe400078e00ff */
[----:B------:R-:W-:Y:S01]  /*06a0*/  IMAD.MOV.U32 R95, RZ, RZ, -0x1 ;  /* 0xffffffffff5f7424 */ /* 0x000fe200078e00ff */
[----:B------:R-:W-:-:S13]  /*06b0*/  ISETP.GE.U32.AND.EX P0, PT, R17, UR5, PT, P0 ;  /* 0x0000000511007c0c */ /* 0x000fda000bf06100 */
[----:B------:R-:W-:Y:S05]  /*06c0*/  @P0 BRA `(.L_x_4) ;  /* 0x0000000400540947 */ /* 0x000fea0003800000 */
[----:B------:R-:W0:Y:S01]  /*06d0*/  LDC.64 R20, c[0x0][0x628] ;  /* 0x00018a00ff147b82 */ /* 0x000e220000000a00 */
[----:B------:R-:W-:Y:S02]  /*06e0*/  IMAD.MOV.U32 R8, RZ, RZ, R16 ;  /* 0x000000ffff087224 */ /* 0x000fe400078e0010 */
[----:B------:R-:W-:-:S05]  /*06f0*/  IMAD.MOV.U32 R9, RZ, RZ, R17 ;  /* 0x000000ffff097224 */ /* 0x000fca00078e0011 */
[----:B------:R-:W1:Y:S08]  /*0700*/  LDC R0, c[0x0][0x630] ;  /* 0x00018c00ff007b82 */ /* 0x000e700000000800 */
[----:B------:R-:W2:Y:S01]  /*0710*/  LDC.64 R22, c[0x0][0x620] ;  /* 0x00018800ff167b82 */ /* 0x000ea20000000a00 */
[----:B0-----:R-:W-:-:S04]  /*0720*/  ISETP.NE.U32.AND P0, PT, R20, RZ, PT ;  /* 0x000000ff1400720c */ /* 0x001fc80003f05070 */
[----:B------:R-:W-:-:S13]  /*0730*/  ISETP.NE.AND.EX P0, PT, R21, RZ, PT, P0 ;  /* 0x000000ff1500720c */ /* 0x000fda0003f05300 */
[----:B-12---:R-:W-:Y:S05]  /*0740*/  @!P0 BRA `(.L_x_5) ;  /* 0x0000000000288947 */ /* 0x006fea0003800000 */
[----:B------:R-:W0:Y:S02]  /*0750*/  LDC R13, c[0x0][0x634] ;  /* 0x00018d00ff0d7b82 */ /* 0x000e240000000800 */
[----:B0-----:R-:W-:-:S05]  /*0760*/  IADD3 R13, P0, R16, R13, RZ ;  /* 0x0000000d100d7210 */ /* 0x001fca0007f1e0ff */
[----:B------:R-:W-:-:S04]  /*0770*/  IMAD.X R15, RZ, RZ, R17, P0 ;  /* 0x000000ffff0f7224 */ /* 0x000fc800000e0611 */
[----:B------:R-:W-:-:S04]  /*0780*/  IMAD.WIDE.U32 R8, R15, R20, RZ ;  /* 0x000000140f087225 */ /* 0x000fc800078e00ff */
[----:B------:R-:W-:-:S04]  /*0790*/  IMAD.WIDE.U32 R10, P0, R13, R21, R8 ;  /* 0x000000150d0a7225 */ /* 0x000fc80007800008 */
[----:B------:R-:W-:-:S04]  /*07a0*/  IMAD.WIDE.U32 R8, R13, R20, RZ ;  /* 0x000000140d087225 */ /* 0x000fc800078e00ff */
[----:B------:R-:W-:Y:S01]  /*07b0*/  IMAD.X R13, RZ, RZ, RZ, P0 ;  /* 0x000000ffff0d7224 */ /* 0x000fe200000e06ff */
[----:B------:R-:W-:Y:S01]  /*07c0*/  IADD3 RZ, P0, R9, R10, RZ ;  /* 0x0000000a09ff7210 */ /* 0x000fe20007f1e0ff */
[----:B------:R-:W-:-:S04]  /*07d0*/  IMAD.MOV.U32 R12, RZ, RZ, R11 ;  /* 0x000000ffff0c7224 */ /* 0x000fc800078e000b */
[----:B------:R-:W-:-:S08]  /*07e0*/  IMAD.WIDE.U32.X R8, R15, R21, R12, P0 ;  /* 0x000000150f087225 */ /* 0x000fd000000e040c */
.L_x_5:
[-CC-:B------:R-:W-:Y:S01]  /*07f0*/  SHF.R.U64 R95, R8, R0.reuse, R9.reuse ;  /* 0x00000000085f7219 */ /* 0x180fe20000001209 */
[----:B------:R-:W0:Y:S01]  /*0800*/  LDC R12, c[0x0][0x618] ;  /* 0x00018600ff0c7b82 */ /* 0x000e220000000800 */
[----:B------:R-:W-:Y:S01]  /*0810*/  SHF.R.U32.HI R7, RZ, R0, R9 ;  /* 0x00000000ff077219 */ /* 0x000fe20000011609 */
[----:B------:R-:W-:Y:S01]  /*0820*/  ULDC UR4, c[0x0][0x150] ;  /* 0x0000540000047ab9 */ /* 0x000fe20000000800 */
[----:B------:R-:W-:Y:S02]  /*0830*/  IADD3 R11, P0, RZ, -R95, RZ ;  /* 0x8000005fff0b7210 */ /* 0x000fe40007f1e0ff */
[----:B------:R-:W-:-:S03]  /*0840*/  I2FP.F32.U32 R0, R6 ;  /* 0x0000000600007245 */ /* 0x000fc60000201000 */
[----:B------:R-:W1:Y:S01]  /*0850*/  LDC.64 R30, c[0x0][0x640] ;  /* 0x00019000ff1e7b82 */ /* 0x000e620000000a00 */
[----:B------:R-:W-:Y:S02]  /*0860*/  IMAD.X R13, RZ, RZ, ~R7, P0 ;  /* 0x000000ffff0d7224 */ /* 0x000fe400000e0e07 */
[----:B------:R-:W-:Y:S01]  /*0870*/  FMUL R0, R0, UR4 ;  /* 0x0000000400007c20 */ /* 0x000fe20008400000 */
[----:B------:R-:W-:Y:S01]  /*0880*/  IMAD.WIDE.U32 R8, R11, R22, R16 ;  /* 0x000000160b087225 */ /* 0x000fe200078e0010 */
[----:B------:R-:W-:-:S03]  /*0890*/  ULDC UR4, c[0x0][0x154] ;  /* 0x0000550000047ab9 */ /* 0x000fc60000000800 */
[----:B------:R-:W-:Y:S01]  /*08a0*/  IMAD R10, R13, R22, RZ ;  /* 0x000000160d0a7224 */ /* 0x000fe200078e02ff */
[----:B------:R-:W2:Y:S01]  /*08b0*/  LDC R7, c[0x0][0x144] ;  /* 0x00005100ff077b82 */ /* 0x000ea20000000800 */
[----:B------:R-:W3:Y:S02]  /*08c0*/  F2I.U32.TRUNC.NTZ R0, R0 ;  /* 0x0000000000007305 */ /* 0x000ee4000020f000 */
[----:B------:R-:W-:-:S04]  /*08d0*/  IMAD R11, R11, R23, R10 ;  /* 0x000000170b0b7224 */ /* 0x000fc800078e020a */
[----:B------:R-:W-:Y:S01]  /*08e0*/  IMAD.IADD R9, R9, 0x1, R11 ;  /* 0x0000000109097824 */ /* 0x000fe200078e020b */
[----:B------:R-:W4:Y:S01]  /*08f0*/  LDC R24, c[0x0][0x608] ;  /* 0x00018200ff187b82 */ /* 0x000f220000000800 */
[----:B------:R-:W-:-:S03]  /*0900*/  IMAD.MOV.U32 R11, RZ, RZ, -0x1 ;  /* 0xffffffffff0b7424 */ /* 0x000fc600078e00ff */
[-CC-:B0-----:R-:W-:Y:S02]  /*0910*/  SHF.R.U64 R22, R8, R12.reuse, R9.reuse ;  /* 0x0000000c08167219 */ /* 0x181fe40000001209 */
[----:B------:R-:W-:Y:S02]  /*0920*/  I2FP.F32.U32 R8, R5 ;  /* 0x0000000500087245 */ /* 0x000fe40000201000 */
[----:B------:R-:W0:Y:S01]  /*0930*/  LDC R28, c[0x0][0x658] ;  /* 0x00019600ff1c7b82 */ /* 0x000e220000000800 */
[----:B-1----:R-:W-:Y:S01]  /*0940*/  ISETP.NE.U32.AND P0, PT, R30, RZ, PT ;  /* 0x000000ff1e00720c */ /* 0x002fe20003f05070 */
[----:B---3--:R-:W-:Y:S02]  /*0950*/  IMAD.MOV R10, RZ, RZ, -R0 ;  /* 0x000000ffff0a7224 */ /* 0x008fe400078e0a00 */
[----:B------:R-:W-:Y:S01]  /*0960*/  FMUL R8, R8, UR4 ;  /* 0x0000000408087c20 */ /* 0x000fe20008400000 */
[----:B------:R-:W-:Y:S02]  /*0970*/  SHF.R.U32.HI R9, RZ, R12, R9 ;  /* 0x0000000cff097219 */ /* 0x000fe40000011609 */
[----:B------:R-:W-:Y:S01]  /*0980*/  ISETP.NE.AND.EX P0, PT, R31, RZ, PT, P0 ;  /* 0x000000ff1f00720c */ /* 0x000fe20003f05300 */
[----:B------:R1:W3:Y:S01]  /*0990*/  F2I.U32.TRUNC.NTZ R15, R8 ;  /* 0x00000008000f7305 */ /* 0x0002e2000020f000 */
[----:B------:R-:W1:Y:S01]  /*09a0*/  LDC R20, c[0x0][0x148] ;  /* 0x00005200ff147b82 */ /* 0x000e620000000800 */
[----:B--2---:R-:W-:-:S07]  /*09b0*/  IMAD R0, R7, R10, R6 ;  /* 0x0000000a07007224 */ /* 0x004fce00078e0206 */
[----:B------:R-:W2:Y:S01]  /*09c0*/  LDC R26, c[0x0][0x600] ;  /* 0x00018000ff1a7b82 */ /* 0x000ea20000000800 */
[-CC-:B----4-:R-:W-:Y:S02]  /*09d0*/  SHF.R.U64 R32, R22, R24.reuse, R9.reuse ;  /* 0x0000001816207219 */ /* 0x190fe40000001209 */
[----:B------:R-:W-:Y:S01]  /*09e0*/  SHF.R.U32.HI R7, RZ, R24, R9 ;  /* 0x00000018ff077219 */ /* 0x000fe20000011609 */
[----:B------:R-:W-:-:S04]  /*09f0*/  IMAD.MOV.U32 R9, RZ, RZ, 0x1 ;  /* 0x00000001ff097424 */ /* 0x000fc800078e00ff */
[----:B------:R-:W4:Y:S01]  /*0a00*/  LDC R21, c[0x0][0x648] ;  /* 0x00019200ff157b82 */ /* 0x000f220000000800 */
[-C--:B0-----:R-:W-:Y:S02]  /*0a10*/  SHF.L.U32 R6, R11, R28.reuse, RZ ;  /* 0x0000001c0b067219 */ /* 0x081fe400000006ff */
[--C-:B------:R-:W-:Y:S02]  /*0a20*/  SHF.R.U64 R24, R32, R28, R7.reuse ;  /* 0x0000001c20187219 */ /* 0x100fe40000001207 */
[----:B------:R-:W-:Y:S02]  /*0a30*/  LOP3.LUT R13, RZ, R6, RZ, 0x33, !PT ;  /* 0x00000006ff0d7212 */ /* 0x000fe400078e33ff */
[-C--:B------:R-:W-:Y:S01]  /*0a40*/  SHF.R.U32.HI R7, RZ, R28.reuse, R7 ;  /* 0x0000001cff077219 */ /* 0x080fe20000011607 */
[----:B------:R-:W0:Y:S01]  /*0a50*/  LDC R23, c[0x0][0x638] ;  /* 0x00018e00ff177b82 */ /* 0x000e220000000800 */
[----:B------:R-:W-:Y:S01]  /*0a60*/  SHF.L.U32 R12, R9, R28, RZ ;  /* 0x0000001c090c7219 */ /* 0x000fe200000006ff */
[----:B------:R-:W-:-:S06]  /*0a70*/  IMAD.MOV.U32 R6, RZ, RZ, R24 ;  /* 0x000000ffff067224 */ /* 0x000fcc00078e0018 */
[----:B------:R-:W0:Y:S01]  /*0a80*/  LDC R99, c[0x0][0x610] ;  /* 0x00018400ff637b82 */ /* 0x000e220000000800 */
[----:B-1-3--:R-:W-:Y:S05]  /*0a90*/  @!P0 BRA `(.L_x_6) ;  /* 0x0000000000288947 */ /* 0x00afea0003800000 */
[----:B------:R-:W1:Y:S02]  /*0aa0*/  LDC R11, c[0x0][0x64c] ;  /* 0x00019300ff0b7b82 */ /* 0x000e640000000800 */
[----:B-1----:R-:W-:-:S05]  /*0ab0*/  IADD3 R11, P0, R24, R11, RZ ;  /* 0x0000000b180b7210 */ /* 0x002fca0007f1e0ff */
        /* <DEDUP_REMOVED lines=8> */
.L_x_6:
[----:B----4-:R-:W-:Y:S01]  /*0b40*/  SHF.R.U64 R6, R6, R21, R7 ;  /* 0x0000001506067219 */ /* 0x010fe20000001207 */
[----:B--2---:R-:W-:Y:S01]  /*0b50*/  VIADD R7, R26, 0xffffffff ;  /* 0xffffffff1a077836 */ /* 0x004fe20000000000 */
[----:B------:R-:W-:Y:S01]  /*0b60*/  LOP3.LUT R13, R32, R13, RZ, 0xc0, !PT ;  /* 0x0000000d200d7212 */ /* 0x000fe200078ec0ff */
[----:B------:R-:W-:Y:S02]  /*0b70*/  IMAD.MOV R15, RZ, RZ, -R15 ;  /* 0x000000ffff0f7224 */ /* 0x000fe400078e0a0f */
[----:B------:R-:W-:Y:S02]  /*0b80*/  IMAD.MOV R8, RZ, RZ, -R6 ;  /* 0x000000ffff087224 */ /* 0x000fe400078e0a06 */
[----:B------:R-:W-:Y:S01]  /*0b90*/  IMAD R13, R12, R6, R13 ;  /* 0x000000060c0d7224 */ /* 0x000fe200078e020d */
[----:B------:R-:W-:Y:S01]  /*0ba0*/  LOP3.LUT R6, R22, R7, RZ, 0xc0, !PT ;  /* 0x0000000716067212 */ /* 0x000fe200078ec0ff */
[----:B------:R-:W-:Y:S02]  /*0bb0*/  @P3 IMAD R0, R20, R15, R5 ;  /* 0x0000000f14003224 */ /* 0x000fe400078e0205 */
[----:B0-----:R-:W-:-:S02]  /*0bc0*/  IMAD R5, R8, R23, R24 ;  /* 0x0000001708057224 */ /* 0x001fc400078e0218 */
[----:B------:R-:W-:Y:S02]  /*0bd0*/  IMAD R99, R13, R99, R0 ;  /* 0x000000630d637224 */ /* 0x000fe400078e0200 */
[----:B------:R-:W-:Y:S02]  /*0be0*/  IMAD R6, R5, R26, R6 ;  /* 0x0000001a05067224 */ /* 0x000fe400078e0206 */
[----:B------:R-:W-:-:S03]  /*0bf0*/  IMAD.MOV.U32 R0, RZ, RZ, 0x1 ;  /* 0x00000001ff007424 */ /* 0x000fc600078e00ff */
[----:B------:R-:W-:Y:S02]  /*0c00*/  SEL R94, R6, R99, !P3 ;  /* 0x00000063065e7207 */ /* 0x000fe40005800000 */
[----:B------:R-:W-:-:S07]  /*0c10*/  SEL R99, R99, R6, !P3 ;  /* 0x0000000663637207 */ /* 0x000fce0005800000 */
.L_x_4:
[----:B------:R-:W-:-:S08]  /*0c20*/  NOP ;  /* 0x0000000000007918 */ /* 0x000fd00000000000 */
[----:B------:R-:W0:Y:S02]  /*0c30*/  USETMAXREG.TRY_ALLOC.CTAPOOL UP0, 0xe8 ;  /* 0x000000e8000079c8 */ /* 0x000e240008000600 */
[----:B0-----:R-:W-:-:S13]  /*0c40*/  PLOP3.LUT P0, PT, PT, PT, UP0, 0x80, 0x0 ;  /* 0x000000000000781c */ /* 0x001fda0003f0f008 */
[----:B------:R-:W-:Y:S05]  /*0c50*/  @!P0 BRA `(.L_x_4) ;  /* 0xfffffffc00f08947 */ /* 0x000fea000383ffff */
[----:B------:R-:W-:Y:S01]  /*0c60*/  ULDC.64 UR4, c[0x0][0x598] ;  /* 0x0001660000047ab9 */ /* 0x000fe20000000a00 */
[----:B------:R-:W-:Y:S01]  /*0c70*/  ULDC.64 UR54, c[0x0][0x208] ;  /* 0x0000820000367ab9 */ /* 0x000fe20000000a00 */
[----:B------:R-:W-:-:S04]  /*0c80*/  ISETP.NE.U32.AND P0, PT, RZ, UR4, PT ;  /* 0x00000004ff007c0c */ /* 0x000fc8000bf05070 */
[----:B------:R-:W-:-:S13]  /*0c90*/  ISETP.NE.AND.EX P0, PT, RZ, UR5, PT, P0 ;  /* 0x00000005ff007c0c */ /* 0x000fda000bf05300 */
[----:B------:R-:W-:Y:S05]  /*0ca0*/  @!P0 BRA `(.L_x_7) ;  /* 0x00000000001c8947 */ /* 0x000fea0003800000 */
[----:B------:R-:W0:Y:S02]  /*0cb0*/  LDC.64 R6, c[0x0][0x598] ;  /* 0x00016600ff067b82 */ /* 0x000e240000000a00 */
[----:B0-----:R-:W2:Y:S02]  /*0cc0*/  LDG.E.64 R6, desc[UR54][R6.64] ;  /* 0x0000003606067981 */ /* 0x001ea4000c1e1b00 */
[----:B--2---:R-:W-:-:S04]  /*0cd0*/  ISETP.NE.U32.AND P0, PT, R6, RZ, PT ;  /* 0x000000ff0600720c */ /* 0x004fc80003f05070 */
[----:B------:R-:W-:-:S13]  /*0ce0*/  ISETP.NE.AND.EX P0, PT, R7, RZ, PT, P0 ;  /* 0x000000ff0700720c */ /* 0x000fda0003f05300 */
[----:B------:R-:W-:Y:S05]  /*0cf0*/  @!P0 BRA `(.L_x_7) ;  /* 0x0000000000088947 */ /* 0x000fea0003800000 */
[----:B------:R0:W5:Y:S01]  /*0d00*/  LD.E R19, desc[UR54][R6.64] ;  /* 0x0000003606137980 */ /* 0x000162000c101900 */
[----:B------:R-:W-:Y:S05]  /*0d10*/  BRA `(.L_x_8) ;  /* 0x0000000000247947 */ /* 0x000fea0003800000 */
.L_x_7:
[----:B------:R-:W-:Y:S02]  /*0d20*/  ULDC.64 UR4, c[0x0][0x588] ;  /* 0x0001620000047ab9 */ /* 0x000fe40000000a00 */
[----:B------:R-:W-:-:S04]  /*0d30*/  ISETP.NE.U32.AND P0, PT, RZ, UR4, PT ;  /* 0x00000004ff007c0c */ /* 0x000fc8000bf05070 */
[----:B------:R-:W-:-:S13]  /*0d40*/  ISETP.NE.AND.EX P0, PT, RZ, UR5, PT, P0 ;  /* 0x00000005ff007c0c */ /* 0x000fda000bf05300 */
[----:B------:R-:W-:Y:S05]  /*0d50*/  @!P0 BRA `(.L_x_9) ;  /* 0x00000000000c8947 */ /* 0x000fea0003800000 */
[----:B------:R-:W0:Y:S02]  /*0d60*/  LDC.64 R6, c[0x0][0x588] ;  /* 0x00016200ff067b82 */ /* 0x000e240000000a00 */
[----:B0-----:R1:W5:Y:S01]  /*0d70*/  LDG.E R19, desc[UR54][R6.64] ;  /* 0x0000003606137981 */ /* 0x001362000c1e1900 */
[----:B------:R-:W-:Y:S05]  /*0d80*/  BRA `(.L_x_8) ;  /* 0x0000000000087947 */ /* 0x000fea0003800000 */
.L_x_9:
[----:B------:R-:W-:Y:S02]  /*0d90*/  ULDC UR4, c[0x0][0x580] ;  /* 0x0001600000047ab9 */ /* 0x000fe40000000800 */
[----:B------:R-:W-:-:S07]  /*0da0*/  IMAD.U32 R19, RZ, RZ, UR4 ;  /* 0x00000004ff137e24 */ /* 0x000fce000f8e00ff */
.L_x_8:
[----:B------:R-:W-:Y:S02]  /*0db0*/  ULDC.64 UR4, c[0x0][0x5a0] ;  /* 0x0001680000047ab9 */ /* 0x000fe40000000a00 */
[----:B------:R-:W-:-:S04]  /*0dc0*/  ISETP.NE.U32.AND P0, PT, RZ, UR4, PT ;  /* 0x00000004ff007c0c */ /* 0x000fc8000bf05070 */
[----:B------:R-:W-:-:S13]  /*0dd0*/  ISETP.NE.AND.EX P0, PT, RZ, UR5, PT, P0 ;  /* 0x00000005ff007c0c */ /* 0x000fda000bf05300 */
[----:B------:R-:W-:Y:S05]  /*0de0*/  @!P0 BRA `(.L_x_10) ;  /* 0x00000000001c8947 */ /* 0x000fea0003800000 */
[----:B01----:R-:W0:Y:S02]  /*0df0*/  LDC.64 R6, c[0x0][0x5a0] ;  /* 0x00016800ff067b82 */ /* 0x003e240000000a00 */
[----:B0-----:R-:W2:Y:S02]  /*0e00*/  LDG.E.64 R6, desc[UR54][R6.64] ;  /* 0x0000003606067981 */ /* 0x001ea4000c1e1b00 */
[----:B--2---:R-:W-:-:S04]  /*0e10*/  ISETP.NE.U32.AND P0, PT, R6, RZ, PT ;  /* 0x000000ff0600720c */ /* 0x004fc80003f05070 */
[----:B------:R-:W-:-:S13]  /*0e20*/  ISETP.NE.AND.EX P0, PT, R7, RZ, PT, P0 ;  /* 0x000000ff0700720c */ /* 0x000fda0003f05300 */
[----:B------:R-:W-:Y:S05]  /*0e30*/  @!P0 BRA `(.L_x_10) ;  /* 0x0000000000088947 */ /* 0x000fea0003800000 */
[----:B------:R0:W5:Y:S01]  /*0e40*/  LD.E R89, desc[UR54][R6.64] ;  /* 0x0000003606597980 */ /* 0x000162000c101900 */
[----:B------:R-:W-:Y:S05]  /*0e50*/  BRA `(.L_x_11) ;  /* 0x0000000000247947 */ /* 0x000fea0003800000 */
.L_x_10:
[----:B------:R-:W-:Y:S02]  /*0e60*/  ULDC.64 UR4, c[0x0][0x590] ;  /* 0x0001640000047ab9 */ /* 0x000fe40000000a00 */
[----:B------:R-:W-:-:S04]  /*0e70*/  ISETP.NE.U32.AND P0, PT, RZ, UR4, PT ;  /* 0x00000004ff007c0c */ /* 0x000fc8000bf05070 */
[----:B------:R-:W-:-:S13]  /*0e80*/  ISETP.NE.AND.EX P0, PT, RZ, UR5, PT, P0 ;  /* 0x00000005ff007c0c */ /* 0x000fda000bf05300 */
[----:B------:R-:W-:Y:S05]  /*0e90*/  @!P0 BRA `(.L_x_12) ;  /* 0x00000000000c8947 */ /* 0x000fea0003800000 */
[----:B01----:R-:W0:Y:S02]  /*0ea0*/  LDC.64 R6, c[0x0][0x590] ;  /* 0x00016400ff067b82 */ /* 0x003e240000000a00 */
[----:B0-----:R1:W5:Y:S01]  /*0eb0*/  LDG.E R89, desc[UR54][R6.64] ;  /* 0x0000003606597981 */ /* 0x001362000c1e1900 */
[----:B------:R-:W-:Y:S05]  /*0ec0*/  BRA `(.L_x_11) ;  /* 0x0000000000087947 */ /* 0x000fea0003800000 */
.L_x_12:
[----:B------:R-:W-:Y:S02]  /*0ed0*/  ULDC UR4, c[0x0][0x584] ;  /* 0x0001610000047ab9 */ /* 0x000fe40000000800 */
[----:B------:R-:W-:-:S07]  /*0ee0*/  IMAD.U32 R89, RZ, RZ, UR4 ;  /* 0x00000004ff597e24 */ /* 0x000fce000f8e00ff */
.L_x_11:
[----:B------:R-:W-:-:S13]  /*0ef0*/  LOP3.LUT P0, RZ, R0, 0xff, RZ, 0xc0, !PT ;  /* 0x000000ff00ff7812 */ /* 0x000fda000780c0ff */
[----:B------:R-:W-:Y:S05]  /*0f00*/  @!P0 EXIT ;  /* 0x000000000000894d */ /* 0x000fea0003800000 */
[----:B01----:R-:W0:Y:S01]  /*0f10*/  LDC R6, c[0x0][0x658] ;  /* 0x00019600ff067b82 */ /* 0x003e220000000800 */
[----:B------:R-:W-:Y:S01]  /*0f20*/  ULDC.64 UR4, c[0x0][0x288] ;  /* 0x0000a20000047ab9 */ /* 0x000fe20000000a00 */
[C---:B------:R-:W-:Y:S01]  /*0f30*/  LOP3.LUT R88, R3.reuse, 0x3, RZ, 0xc0, !PT ;  /* 0x0000000303587812 */ /* 0x040fe200078ec0ff */
[----:B------:R-:W-:Y:S01]  /*0f40*/  IMAD.U32 R5, RZ, RZ, UR4 ;  /* 0x00000004ff057e24 */ /* 0x000fe2000f8e00ff */
[----:B------:R-:W-:Y:S01]  /*0f50*/  UIADD3 UR4, UR5, 0x3f, URZ ;  /* 0x0000003f05047890 */ /* 0x000fe2000fffe03f */
[----:B------:R-:W-:Y:S01]  /*0f60*/  LOP3.LUT R14, R14, 0x1, RZ, 0xc0, !PT ;  /* 0x000000010e0e7812 */ /* 0x000fe200078ec0ff */
[----:B------:R-:W-:Y:S01]  /*0f70*/  IMAD.MOV.U32 R7, RZ, RZ, -0x1 ;  /* 0xffffffffff077424 */ /* 0x000fe200078e00ff */
[----:B------:R-:W-:Y:S01]  /*0f80*/  SHF.R.U32.HI R0, RZ, 0x2, R3 ;  /* 0x00000002ff007819 */ /* 0x000fe20000011603 */
[----:B------:R-:W-:Y:S01]  /*0f90*/  USHF.R.S32.HI UR5, URZ, 0x1f, UR4 ;  /* 0x0000001f3f057899 */ /* 0x000fe20008011404 */
[----:B------:R-:W-:Y:S01]  /*0fa0*/  SHF.R.U32.HI R4, RZ, 0x1, R4 ;  /* 0x00000001ff047819 */ /* 0x000fe20000011604 */
[----:B------:R-:W-:Y:S01]  /*0fb0*/  IMAD R88, R88, -0x2, R5 ;  /* 0xfffffffe58587824 */ /* 0x000fe200078e0205 */
[----:B------:R-:W-:Y:S01]  /*0fc0*/  LOP3.LUT R0, R0, 0x7, RZ, 0xc0, !PT ;  /* 0x0000000700007812 */ /* 0x000fe200078ec0ff */
[----:B------:R-:W-:Y:S01]  /*0fd0*/  IMAD.SHL.U32 R5, R14, 0x40, RZ ;  /* 0x000000400e057824 */ /* 0x000fe200078e00ff */
[----:B------:R-:W-:Y:S01]  /*0fe0*/  LOP3.LUT R23, R4, 0x30, RZ, 0xc0, !PT ;  /* 0x0000003004177812 */ /* 0x000fe200078ec0ff */
[----:B------:R-:W-:Y:S01]  /*0ff0*/  ULEA.HI UR5, UR5, UR4, URZ, 0x6 ;  /* 0x0000000405057291 */ /* 0x000fe2000f8f303f */
[----:B------:R-:W-:Y:S01]  /*1000*/  LOP3.LUT R91, R3, 0x80, RZ, 0xc0, !PT ;  /* 0x00000080035b7812 */ /* 0x000fe200078ec0ff */
[----:B------:R-:W-:Y:S01]  /*1010*/  ULDC.64 UR40, c[0x0][0x5c8] ;  /* 0x0001720000287ab9 */ /* 0x000fe20000000a00 */
[--C-:B------:R-:W-:Y:S01]  /*1020*/  LOP3.LUT R22, R5, 0x40, R0.reuse, 0xe2, !PT ;  /* 0x0000004005167812 */ /* 0x100fe200078ee200 */
[----:B------:R-:W-:Y:S01]  /*1030*/  USHF.R.S32.HI UR50, URZ, 0x6, UR5 ;  /* 0x000000063f327899 */ /* 0x000fe20008011405 */
[-C--:B------:R-:W-:Y:S01]  /*1040*/  IADD3 R5, RZ, -R23.reuse, -R0 ;  /* 0x80000017ff057210 */ /* 0x080fe20007ffe800 */
[----:B------:R-:W-:Y:S01]  /*1050*/  USHF.L.U64.HI UR39, UR40, 0x8, UR41 ;  /* 0x0000000828277899 */ /* 0x000fe20008010229 */
[----:B------:R-:W-:Y:S01]  /*1060*/  LOP3.LUT R22, R22, R23, RZ, 0xfc, !PT ;  /* 0x0000001716167212 */ /* 0x000fe200078efcff */
[----:B------:R-:W-:Y:S01]  /*1070*/  UISETP.LT.AND UP0, UPT, UR50, 0x1, UPT ;  /* 0x000000013200788c */ /* 0x000fe2000bf01270 */
[----:B------:R-:W-:Y:S01]  /*1080*/  IMAD.SHL.U32 R90, R3, 0x2, RZ ;  /* 0x00000002035a7824 */ /* 0x000fe200078e00ff */
[----:B0-----:R-:W-:Y:S01]  /*1090*/  SHF.L.U32 R6, R7, R6, RZ ;  /* 0x0000000607067219 */ /* 0x001fe200000006ff */
[----:B------:R-:W-:Y:S01]  /*10a0*/  IMAD R5, R14, -0x40, R5 ;  /* 0xffffffc00e057824 */ /* 0x000fe200078e0205 */
[----:B------:R-:W-:Y:S01]  /*10b0*/  ULDC UR4, c[0x0][0x284] ;  /* 0x0000a10000047ab9 */ /* 0x000fe20000000800 */
[----:B------:R-:W-:Y:S01]  /*10c0*/  USHF.L.U32 UR40, UR40, 0x8, URZ ;  /* 0x0000000828287899 */ /* 0x000fe2000800063f */
[----:B------:R-:W-:Y:S01]  /*10d0*/  LOP3.LUT R100, R18, 0x1, RZ, 0xfc, !PT ;  /* 0x0000000112647812 */ /* 0x000fe200078efcff */
[----:B------:R-:W-:Y:S01]  /*10e0*/  USEL UR49, UR50, 0x1, UP0 ;  /* 0x0000000132317887 */ /* 0x000fe20008000000 */
[----:B------:R-:W-:Y:S01]  /*10f0*/  SHF.R.U32.HI R91, RZ, 0x7, R91 ;  /* 0x00000007ff5b7819 */ /* 0x000fe2000001165b */
[----:B------:R-:W-:Y:S01]  /*1100*/  VIADD R93, R5, UR4 ;  /* 0x00000004055d7c36 */ /* 0x000fe20008000000 */
[----:B------:R-:W-:Y:S01]  /*1110*/  LOP3.LUT R92, RZ, R6, RZ, 0x33, !PT ;  /* 0x00000006ff5c7212 */ /* 0x000fe200078e33ff */
[----:B------:R-:W-:Y:S01]  /*1120*/  IMAD.MOV.U32 R23, RZ, RZ, RZ ;  /* 0x000000ffff177224 */ /* 0x000fe200078e00ff */
[----:B------:R-:W-:-:S02]  /*1130*/  ULOP3.LUT UR41, UR40, 0x2, URZ, 0xfc, !UPT ;  /* 0x0000000228297892 */ /* 0x000fc4000f8efc3f */
[----:B------:R-:W-:Y:S02]  /*1140*/  ULOP3.LUT UR42, UR40, 0x10, URZ, 0xfc, !UPT ;  /* 0x00000010282a7892 */ /* 0x000fe4000f8efc3f */
[----:B------:R-:W-:Y:S02]  /*1150*/  ULOP3.LUT UR43, UR40, 0x12, URZ, 0xfc, !UPT ;  /* 0x00000012282b7892 */ /* 0x000fe4000f8efc3f */
[----:B------:R-:W-:Y:S02]  /*1160*/  ULOP3.LUT UR44, UR40, 0x20, URZ, 0xfc, !UPT ;  /* 0x00000020282c7892 */ /* 0x000fe4000f8efc3f */
[----:B------:R-:W-:Y:S02]  /*1170*/  ULOP3.LUT UR45, UR40, 0x22, URZ, 0xfc, !UPT ;  /* 0x00000022282d7892 */ /* 0x000fe4000f8efc3f */
[----:B------:R-:W-:Y:S02]  /*1180*/  ULOP3.LUT UR46, UR40, 0x30, URZ, 0xfc, !UPT ;  /* 0x00000030282e7892 */ /* 0x000fe4000f8efc3f */
[----:B------:R-:W-:-:S02]  /*1190*/  ULOP3.LUT UR47, UR40, 0x32, URZ, 0xfc, !UPT ;  /* 0x00000032282f7892 */ /* 0x000fc4000f8efc3f */
[----:B------:R-:W-:Y:S01]  /*11a0*/  UIADD3 UR49, UR50, -UR49, URZ ;  /* 0x8000003132317290 */ /* 0x000fe2000fffe03f */
[----:B------:R-:W-:Y:S01]  /*11b0*/  UMOV UR36, URZ ;  /* 0x0000003f00247c82 */ /* 0x000fe20008000000 */
[----:B------:R-:W-:-:S10]  /*11c0*/  UMOV UR37, URZ ;  /* 0x0000003f00257c82 */ /* 0x000fd40008000000 */
.L_x_158:
[----:B0-----:R-:W0:Y:S01]  /*11d0*/  SHFL.IDX PT, R0, R91, RZ, 0x1f ;  /* 0x00001fff5b007589 */ /* 0x001e2200000e0000 */
[----:B------:R-:W1:Y:S01]  /*11e0*/  S2UR UR6, SR_CgaCtaId ;  /* 0x00000000000679c3 */ /* 0x000e620000008800 */
[----:B------:R-:W-:Y:S01]  /*11f0*/  UMOV UR51, 0x400 ;  /* 0x0000040000337882 */ /* 0x000fe20000000000 */
[----:B0-----:R-:W-:Y:S01]  /*1200*/  R2UR UR4, R0 ;  /* 0x00000000000472ca */ /* 0x001fe200000e0000 */
[----:B-1----:R-:W-:-:S12]  /*1210*/  ULEA UR51, UR6, UR51, 0x18 ;  /* 0x0000003306337291 */ /* 0x002fd8000f8ec03f */
[----:B------:R-:W-:-:S04]  /*1220*/  ULEA.HI UR5, UR4, UR4, URZ, 0x1 ;  /* 0x0000000404057291 */ /* 0x000fc8000f8f083f */
[----:B------:R-:W-:-:S04]  /*1230*/  ULOP3.LUT UR5, UR5, 0x7fffe, URZ, 0xc0, !UPT ;  /* 0x0007fffe05057892 */ /* 0x000fc8000f8ec03f */
[----:B------:R-:W-:-:S03]  /*1240*/  UIADD3 UR5, UR4, -UR5, URZ ;  /* 0x8000000504057290 */ /* 0x000fc6000fffe03f */
[----:B------:R-:W-:Y:S01]  /*1250*/  ULDC UR4, c[0x0][0x28c] ;  /* 0x0000a30000047ab9 */ /* 0x000fe20000000800 */
[----:B------:R-:W-:Y:S01]  /*1260*/  ULEA UR5, UR5, UR51, 0xd ;  /* 0x0000003305057291 */ /* 0x000fe2000f8e683f */
[----:B------:R-:W-:-:S03]  /*1270*/  ISETP.LT.AND P0, PT, RZ, UR4, PT ;  /* 0x00000004ff007c0c */ /* 0x000fc6000bf01270 */
[----:B------:R-:W-:-:S04]  /*1280*/  UIADD3 UR5, UR5, 0x100, URZ ;  /* 0x0000010005057890 */ /* 0x000fc8000fffe03f */
[----:B------:R-:W-:-:S04]  /*1290*/  USHF.R.U32.HI UR5, URZ, 0x4, UR5 ;  /* 0x000000043f057899 */ /* 0x000fc80008011605 */
[----:B------:R-:W-:-:S04]  /*12a0*/  ULOP3.LUT UR5, UR5, 0x3fff, URZ, 0xc0, !UPT ;  /* 0x00003fff05057892 */ /* 0x000fc8000f8ec03f */
[----:B------:R-:W-:Y:S01]  /*12b0*/  ULOP3.LUT UR48, UR5, 0x10000, URZ, 0xfc, !UPT ;  /* 0x0001000005307892 */ /* 0x000fe2000f8efc3f */
[----:B--234-:R-:W-:Y:S11]  /*12c0*/  @P0 BRA `(.L_x_13) ;  /* 0x0000000000400947 */ /* 0x01cff60003800000 */
[----:B------:R-:W-:Y:S01]  /*12d0*/  MOV R0, 0x0 ;  /* 0x0000000000007802 */ /* 0x000fe20000000f00 */
[----:B------:R-:W-:Y:S01]  /*12e0*/  ULDC.64 UR4, c[0x4][0x68] ;  /* 0x01001a0000047ab9 */ /* 0x000fe20000000a00 */
[----:B------:R-:W-:Y:S01]  /*12f0*/  ULDC.64 UR6, c[0x4][0x8] ;  /* 0x0100020000067ab9 */ /* 0x000fe20000000a00 */
[----:B------:R-:W-:Y:S01]  /*1300*/  IMAD.U32 R4, RZ, RZ, UR4 ;  /* 0x00000004ff047e24 */ /* 0x000fe2000f8e00ff */
[----:B------:R0:W1:Y:S01]  /*1310*/  LDC.64 R14, c[0x4][R0] ;  /* 0x01000000000e7b82 */ /* 0x0000620000000a00 */
[----:B------:R-:W-:Y:S01]  /*1320*/  IMAD.U32 R5, RZ, RZ, UR5 ;  /* 0x00000005ff057e24 */ /* 0x000fe2000f8e00ff */
[----:B------:R-:W-:Y:S01]  /*1330*/  ULDC.64 UR4, c[0x4][0x70] ;  /* 0x01001c0000047ab9 */ /* 0x000fe20000000a00 */
[----:B------:R-:W-:Y:S02]  /*1340*/  IMAD.U32 R10, RZ, RZ, UR6 ;  /* 0x00000006ff0a7e24 */ /* 0x000fe4000f8e00ff */
[----:B------:R-:W-:Y:S02]  /*1350*/  IMAD.U32 R6, RZ, RZ, UR4 ;  /* 0x00000004ff067e24 */ /* 0x000fe4000f8e00ff */
[----:B------:R-:W-:-:S02]  /*1360*/  IMAD.U32 R7, RZ, RZ, UR5 ;  /* 0x00000005ff077e24 */ /* 0x000fc4000f8e00ff */
[----:B------:R-:W-:Y:S02]  /*1370*/  IMAD.U32 R11, RZ, RZ, UR7 ;  /* 0x00000007ff0b7e24 */ /* 0x000fe4000f8e00ff */
[----:B------:R-:W-:Y:S02]  /*1380*/  IMAD.MOV.U32 R8, RZ, RZ, 0x1e1 ;  /* 0x000001e1ff087424 */ /* 0x000fe400078e00ff */
[----:B------:R-:W-:Y:S02]  /*1390*/  IMAD.MOV.U32 R12, RZ, RZ, 0x1 ;  /* 0x00000001ff0c7424 */ /* 0x000fe400078e00ff */
[----:B0-----:R-:W-:-:S07]  /*13a0*/  IMAD.MOV.U32 R13, RZ, RZ, RZ ;  /* 0x000000ffff0d7224 */ /* 0x001fce00078e00ff */
[----:B------:R-:W-:-:S07]  /*13b0*/  LEPC R20, `(.L_x_13) ;  /* 0x000000001014794e */ /* 0x000fce0000000000 */
[----:B-1---5:R-:W-:Y:S05]  /*13c0*/  CALL.ABS.NOINC R14 ;  /* 0x000000000e007343 */ /* 0x022fea0003c00000 */
.L_x_13:
[----:B------:R-:W-:-:S13]  /*13d0*/  ISETP.NE.AND P0, PT, R100, 0x3, PT ;  /* 0x000000036400780c */ /* 0x000fda0003f05270 */
[----:B------:R-:W-:Y:S05]  /*13e0*/  @!P0 BRA `(.L_x_14) ;  /* 0x0000000000048947 */ /* 0x000fea0003800000 */
[----:B------:R-:W-:Y:S01]  /*13f0*/  BPT.TRAP 0x1 ;  /* 0x000000040000795c */ /* 0x000fe20000300000 */
.L_x_14:
[----:B------:R-:W-:Y:S02]  /*1400*/  IMAD.U32 R3, RZ, RZ, UR37 ;  /* 0x00000025ff037e24 */ /* 0x000fe4000f8e00ff */
[----:B------:R-:W-:-:S03]  /*1410*/  IMAD.U32 R0, RZ, RZ, UR36 ;  /* 0x00000024ff007e24 */ /* 0x000fc6000f8e00ff */
[----:B------:R-:W-:Y:S02]  /*1420*/  LEA R3, R3, UR51, 0x3 ;  /* 0x0000003303037c11 */ /* 0x000fe4000f8e18ff */
[----:B------:R-:W-:-:S04]  /*1430*/  SHF.L.U32 R0, R0, 0x1f, RZ ;  /* 0x0000001f00007819 */ /* 0x000fc800000006ff */
[----:B------:R0:W1:Y:S01]  /*1440*/  SYNCS.PHASECHK.TRANS64.TRYWAIT P1, [R3+URZ], R0 ;  /* 0x00000000030075a7 */ /* 0x000062000802017f */
[----:B------:R-:W-:Y:S05]  /*1450*/  @!P0 BRA `(.L_x_15) ;  /* 0x0000000000048947 */ /* 0x000fea0003800000 */
[----:B------:R-:W-:Y:S01]  /*1460*/  BPT.TRAP 0x1 ;  /* 0x000000040000795c */ /* 0x000fe20000300000 */
.L_x_15:
[----:B------:R-:W-:-:S05]  /*1470*/  IMAD.U32 R4, RZ, RZ, UR49 ;  /* 0x00000031ff047e24 */ /* 0x000fca000f8e00ff */
[----:B------:R-:W-:Y:S01]  /*1480*/  ISETP.GE.AND P2, PT, R4, 0x1, PT ;  /* 0x000000010400780c */ /* 0x000fe20003f46270 */
[----:B-1----:R-:W-:-:S12]  /*1490*/  @P1 BRA `(.L_x_16) ;  /* 0x0000000000081947 */ /* 0x002fd80003800000 */
[----:B------:R-:W1:Y:S02]  /*14a0*/  SYNCS.PHASECHK.TRANS64.TRYWAIT P1, [R3+URZ], R0 ;  /* 0x00000000030075a7 */ /* 0x000e64000802017f */
[----:B-1----:R-:W-:Y:S05]  /*14b0*/  @!P1 BRA `(.L_x_17) ;  /* 0x0000007c00c09947 */ /* 0x002fea0003800000 */
.L_x_16:
[----:B------:R-:W-:Y:S05]  /*14c0*/  WARPSYNC.ALL ;  /* 0x0000000000007948 */ /* 0x000fea0003800000 */
[----:B------:R-:W-:Y:S01]  /*14d0*/  UIADD3 UR51, UR51, 0x30100, URZ ;  /* 0x0003010033337890 */ /* 0x000fe2000fffe03f */
[----:B------:R-:W-:Y:S01]  /*14e0*/  WARPGROUP.ARRIVE ;  /* 0x00000000000079c5 */ /* 0x000fe20000000000 */
[----:B------:R-:W-:Y:S02]  /*14f0*/  ULEA UR9, UR37, UR48, 0xc ;  /* 0x0000003025097291 */ /* 0x000fe4000f8e603f */
[----:B------:R-:W-:Y:S01]  /*1500*/  USHF.R.U32.HI UR51, URZ, 0x4, UR51 ;  /* 0x000000043f337899 */ /* 0x000fe20008011633 */
[----:B------:R-:W-:Y:S01]  /*1510*/  UMOV UR5, 0x40000040 ;  /* 0x4000004000057882 */ /* 0x000fe20000000000 */
[----:B------:R-:W-:-:S02]  /*1520*/  UMOV UR7, 0x40000040 ;  /* 0x4000004000077882 */ /* 0x000fc40000000000 */
[----:B------:R-:W-:Y:S01]  /*1530*/  ULOP3.LUT UR8, UR51, 0x3fff, URZ, 0xc0, !UPT ;  /* 0x00003fff33087892 */ /* 0x000fe2000f8ec03f */
[----:B------:R-:W-:Y:S01]  /*1540*/  UMOV UR4, UR9 ;  /* 0x0000000900047c82 */ /* 0x000fe20008000000 */
[----:B------:R-:W-:Y:S02]  /*1550*/  UIADD3 UR11, UR9, 0x400, URZ ;  /* 0x00000400090b7890 */ /* 0x000fe4000fffe03f */
[----:B------:R-:W-:Y:S02]  /*1560*/  ULOP3.LUT UR8, UR8, 0x10000, URZ, 0xfc, !UPT ;  /* 0x0001000008087892 */ /* 0x000fe4000f8efc3f */
[----:B------:R-:W-:Y:S02]  /*1570*/  UIADD3 UR12, UR9, 0x800, URZ ;  /* 0x00000800090c7890 */ /* 0x000fe4000fffe03f */
[----:B------:R-:W-:Y:S02]  /*1580*/  ULEA UR10, UR37, UR8, 0x8 ;  /* 0x00000008250a7291 */ /* 0x000fe4000f8e403f */
[----:B------:R-:W-:-:S05]  /*1590*/  UIADD3 UR13, UR9, 0xc00, URZ ;  /* 0x00000c00090d7890 */ /* 0x000fca000fffe03f */
[----:B------:R-:W-:Y:S02]  /*15a0*/  UMOV UR6, UR10 ;  /* 0x0000000a00067c82 */ /* 0x000fe40008000000 */
[----:B------:R-:W-:Y:S01]  /*15b0*/  HGMMA.64x32x16.F32.BF16 R72, gdesc[UR4], RZ, !UPT, gsb0 ;  /* 0x00600000044879f0 */ /* 0x000fe2000c0018ff */
[----:B------:R-:W-:Y:S01]  /*15c0*/  UMOV UR4, UR11 ;  /* 0x0000000b00047c82 */ /* 0x000fe20008000000 */
[----:B------:R-:W-:Y:S01]  /*15d0*/  UMOV UR5, 0x40000040 ;  /* 0x4000004000057882 */ /* 0x000fe20000000000 */
[----:B------:R-:W-:Y:S01]  /*15e0*/  UIADD3 UR11, UR9, 0x402, URZ ;  /* 0x00000402090b7890 */ /* 0x000fe2000fffe03f */
[----:B------:R-:W-:Y:S02]  /*15f0*/  WARPGROUP.DEPBAR.LE gsb0, 0x0 ;  /* 0x00008000000079c5 */ /* 0x000fe40000010000 */
[----:B------:R-:W-:-:S06]  /*1600*/  WARPGROUP.ARRIVE ;  /* 0x00000000000079c5 */ /* 0x000fcc0000000000 */
        /* <DEDUP_REMOVED lines=13> */
[----:B------:R-:W-:Y:S02]  /*16e0*/  UIADD3 UR4, UR9, 0x2, URZ ;  /* 0x0000000209047890 */ /* 0x000fe4000fffe03f */
[----:B------:R-:W-:Y:S01]  /*16f0*/  UIADD3 UR6, UR10, 0x2, URZ ;  /* 0x000000020a067890 */ /* 0x000fe2000fffe03f */
[----:B------:R-:W-:Y:S01]  /*1700*/  UMOV UR5, 0x40000040 ;  /* 0x4000004000057882 */ /* 0x000fe20000000000 */
[----:B------:R-:W-:Y:S01]  /*1710*/  UMOV UR7, 0x40000040 ;  /* 0x4000004000077882 */ /* 0x000fe20000000000 */
[----:B------:R-:W-:Y:S02]  /*1720*/  WARPGROUP.DEPBAR.LE gsb0, 0x0 ;  /* 0x00008000000079c5 */ /* 0x000fe40000010000 */
[----:B------:R-:W-:-:S06]  /*1730*/  WARPGROUP.ARRIVE ;  /* 0x00000000000079c5 */ /* 0x000fcc0000000000 */
[----:B------:R-:W-:Y:S01]  /*1740*/  HGMMA.64x32x16.F32.BF16 R72, gdesc[UR4], R72, gsb0 ;  /* 0x00600000044879f0 */ /* 0x000fe20008001848 */
[----:B------:R-:W-:Y:S01]  /*1750*/  UMOV UR4, UR11 ;  /* 0x0000000b00047c82 */ /* 0x000fe20008000000 */
[----:B------:R-:W-:Y:S01]  /*1760*/  UMOV UR5, 0x40000040 ;  /* 0x4000004000057882 */ /* 0x000fe20000000000 */
[----:B------:R-:W-:Y:S01]  /*1770*/  UIADD3 UR11, UR9, 0x404, URZ ;  /* 0x00000404090b7890 */ /* 0x000fe2000fffe03f */
        /* <DEDUP_REMOVED lines=38> */
[----:B------:R-:W-:Y:S02]  /*19e0*/  UIADD3 UR4, UR9, 0x6, URZ ;  /* 0x0000000609047890 */ /* 0x000fe4000fffe03f */
[----:B------:R-:W-:Y:S01]  /*19f0*/  UIADD3 UR6, UR10, 0x6, URZ ;  /* 0x000000060a067890 */ /* 0x000fe2000fffe03f */
[----:B------:R-:W-:Y:S01]  /*1a00*/  UMOV UR5, 0x40000040 ;  /* 0x4000004000057882 */ /* 0x000fe20000000000 */
[----:B------:R-:W-:Y:S01]  /*1a10*/  UMOV UR7, 0x40000040 ;  /* 0x4000004000077882 */ /* 0x000fe20000000000 */
[----:B------:R-:W-:Y:S02]  /*1a20*/  UIADD3 UR10, UR9, 0x406, URZ ;  /* 0x00000406090a7890 */ /* 0x000fe4000fffe03f */
        /* <DEDUP_REMOVED lines=18> */
[----:B------:R-:W-:Y:S03]  /*1b50*/  HGMMA.64x32x16.F32.BF16 R24, gdesc[UR4], R24, gsb0 ;  /* 0x00600000041879f0 */ /* 0x000fe60008001818 */
[----:B------:R-:W-:Y:S02]  /*1b60*/  WARPGROUP.DEPBAR.LE gsb0, 0x0 ;  /* 0x00008000000079c5 */ /* 0x000fe40000010000 */
[----:B------:R-:W-:Y:S05]  /*1b70*/  @!P2 BRA `(.L_x_18) ;  /* 0x00000008003ca947 */ /* 0x000fea0003800000 */
[----:B------:R-:W-:Y:S01]  /*1b80*/  UIADD3 UR11, UR37, 0x1, URZ ;  /* 0x00000001250b7890 */ /* 0x000fe2000fffe03f */
[----:B01----:R-:W-:Y:S01]  /*1b90*/  IMAD.U32 R0, RZ, RZ, UR49 ;  /* 0x00000031ff007e24 */ /* 0x003fe2000f8e00ff */
[----:B------:R-:W-:Y:S02]  /*1ba0*/  UMOV UR10, UR37 ;  /* 0x00000025000a7c82 */ /* 0x000fe40008000000 */
[----:B------:R-:W-:-:S04]  /*1bb0*/  UISETP.NE.AND UP0, UPT, UR11, 0x3, UPT ;  /* 0x000000030b00788c */ /* 0x000fc8000bf05270 */
[----:B------:R-:W-:Y:S02]  /*1bc0*/  USEL UR4, URZ, 0x1, UP0 ;  /* 0x000000013f047887 */ /* 0x000fe40008000000 */
[----:B------:R-:W-:Y:S02]  /*1bd0*/  USEL UR11, UR11, URZ, UP0 ;  /* 0x0000003f0b0b7287 */ /* 0x000fe40008000000 */
[----:B------:R-:W-:-:S06]  /*1be0*/  ULOP3.LUT UR4, UR36, UR4, URZ, 0x3c, !UPT ;  /* 0x0000000424047292 */ /* 0x000fcc000f8e3c3f */
[----:B------:R-:W-:-:S07]  /*1bf0*/  IMAD.U32 R5, RZ, RZ, UR4 ;  /* 0x00000004ff057e24 */ /* 0x000fce000f8e00ff */
.L_x_25:
[----:B01----:R-:W-:Y:S05]  /*1c00*/  @!P0 BRA `(.L_x_19) ;  /* 0x0000000000048947 */ /* 0x003fea0003800000 */
[----:B------:R-:W-:Y:S01]  /*1c10*/  BPT.TRAP 0x1 ;  /* 0x000000040000795c */ /* 0x000fe20000300000 */
.L_x_19:
[----:B------:R-:W0:Y:S01]  /*1c20*/  S2UR UR4, SR_CgaCtaId ;  /* 0x00000000000479c3 */ /* 0x000e220000008800 */
[----:B------:R-:W-:Y:S01]  /*1c30*/  UMOV UR9, 0x400 ;  /* 0x0000040000097882 */ /* 0x000fe20000000000 */
[----:B------:R-:W-:Y:S01]  /*1c40*/  SHF.L.U32 R3, R5, 0x1f, RZ ;  /* 0x0000001f05037819 */ /* 0x000fe200000006ff */
[----:B0-----:R-:W-:-:S04]  /*1c50*/  ULEA UR9, UR4, UR9, 0x18 ;  /* 0x0000000904097291 */ /* 0x001fc8000f8ec03f */
[----:B------:R-:W-:-:S09]  /*1c60*/  ULEA UR4, UR11, UR9, 0x3 ;  /* 0x000000090b047291 */ /* 0x000fd2000f8e183f */
[----:B------:R0:W1:Y:S01]  /*1c70*/  SYNCS.PHASECHK.TRANS64.TRYWAIT P1, [UR4], R3 ;  /* 0x00000003ff0075a7 */ /* 0x0000620008020144 */
[----:B------:R-:W-:Y:S05]  /*1c80*/  @!P0 BRA `(.L_x_20) ;  /* 0x0000000000048947 */ /* 0x000fea0003800000 */
[----:B------:R-:W-:Y:S01]  /*1c90*/  BPT.TRAP 0x1 ;  /* 0x000000040000795c */ /* 0x000fe20000300000 */
.L_x_20:
[----:B-1----:R-:W-:Y:S05]  /*1ca0*/  @P1 BRA `(.L_x_21) ;  /* 0x0000000000081947 */ /* 0x002fea0003800000 */
[----:B------:R-:W1:Y:S02]  /*1cb0*/  SYNCS.PHASECHK.TRANS64.TRYWAIT P1, [UR4], R3 ;  /* 0x00000003ff0075a7 */ /* 0x000e640008020144 */
[----:B-1----:R-:W-:Y:S05]  /*1cc0*/  @!P1 BRA `(.L_x_22) ;  /* 0x0000007400d09947 */ /* 0x002fea0003800000 */
.L_x_21:
[----:B------:R-:W-:Y:S01]  /*1cd0*/  ULEA UR13, UR11, UR8, 0x8 ;  /* 0x000000080b0d7291 */ /* 0x000fe2000f8e403f */
[----:B------:R-:W-:Y:S01]  /*1ce0*/  WARPGROUP.ARRIVE ;  /* 0x00000000000079c5 */ /* 0x000fe20000000000 */
[----:B------:R-:W-:Y:S01]  /*1cf0*/  ULEA UR12, UR11, UR48, 0xc ;  /* 0x000000300b0c7291 */ /* 0x000fe2000f8e603f */
[----:B------:R-:W-:Y:S01]  /*1d00*/  UMOV UR7, 0x40000040 ;  /* 0x4000004000077882 */ /* 0x000fe20000000000 */
[----:B------:R-:W-:Y:S02]  /*1d10*/  UMOV UR5, 0x40000040 ;  /* 0x4000004000057882 */ /* 0x000fe40000000000 */
[----:B------:R-:W-:Y:S01]  /*1d20*/  UIADD3 UR14, UR12, 0x400, URZ ;  /* 0x000004000c0e7890 */ /* 0x000fe2000fffe03f */
[----:B------:R-:W-:Y:S02]  /*1d30*/  UMOV UR6, UR13 ;  /* 0x0000000d00067c82 */ /* 0x000fe40008000000 */
[----:B------:R-:W-:Y:S01]  /*1d40*/  UMOV UR4, UR12 ;  /* 0x0000000c00047c82 */ /* 0x000fe20008000000 */
[----:B------:R-:W-:Y:S01]  /*1d50*/  UIADD3 UR15, UR12, 0x800, URZ ;  /* 0x000008000c0f7890 */ /* 0x000fe2000fffe03f */
[----:B------:R-:W-:Y:S01]  /*1d60*/  HGMMA.64x32x16.F32.BF16 R72, gdesc[UR4], R72, gsb0 ;  /* 0x00600000044879f0 */ /* 0x000fe20008001848 */
[----:B------:R-:W-:Y:S01]  /*1d70*/  UMOV UR5, 0x40000040 ;  /* 0x4000004000057882 */ /* 0x000fe20000000000 */
[----:B------:R-:W-:Y:S01]  /*1d80*/  UMOV UR4, UR14 ;  /* 0x0000000e00047c82 */ /* 0x000fe20008000000 */
[----:B------:R-:W-:-:S02]  /*1d90*/  UIADD3 UR16, UR12, 0xc00, URZ ;  /* 0x00000c000c107890 */ /* 0x000fc4000fffe03f */
        /* <DEDUP_REMOVED lines=90> */
[----:B------:R-:W-:Y:S01]  /*2340*/  BPT.TRAP 0x1 ;  /* 0x000000040000795c */ /* 0x000fe20000300000 */
.L_x_23:
[----:B------:R-:W-:Y:S01]  /*2350*/  ULEA UR9, UR10, UR9, 0x3 ;  /* 0x000000090a097291 */ /* 0x000fe2000f8e183f */
[----:B------:R-:W-:-:S03]  /*2360*/  ISETP.GT.U32.AND P1, PT, R18, 0x1, PT ;  /* 0x000000011200780c */ /* 0x000fc60003f24070 */
[----:B------:R-:W-:-:S04]  /*2370*/  UIADD3 UR9, UR9, 0x18, URZ ;  /* 0x0000001809097890 */ /* 0x000fc8000fffe03f */
[----:B------:R-:W-:-:S09]  /*2380*/  UPRMT UR9, URZ, 0x654, UR9 ;  /* 0x000006543f097896 */ /* 0x000fd20008000009 */
[----:B------:R-:W-:Y:S01]  /*2390*/  SYNCS.ARRIVE.TRANS64.RED.A1T0 RZ, [UR9], RZ ;  /* 0x000000ffffff79a7 */ /* 0x000fe20008100409 */
[----:B------:R-:W-:Y:S05]  /*23a0*/  @P1 BRA `(.L_x_24) ;  /* 0x0000000000041947 */ /* 0x000fea0003800000 */
[----:B------:R-:W-:Y:S01]  /*23b0*/  BPT.TRAP 0x1 ;  /* 0x000000040000795c */ /* 0x000fe20000300000 */
.L_x_24:
[----:B------:R-:W-:Y:S01]  /*23c0*/  UIADD3 UR11, UR11, 0x1, URZ ;  /* 0x000000010b0b7890 */ /* 0x000fe2000fffe03f */
[C---:B------:R-:W-:Y:S01]  /*23d0*/  ISETP.GT.AND P1, PT, R0.reuse, 0x1, PT ;  /* 0x000000010000780c */ /* 0x040fe20003f24270 */
[----:B------:R-:W-:Y:S01]  /*23e0*/  UIADD3 UR10, UR10, 0x1, URZ ;  /* 0x000000010a0a7890 */ /* 0x000fe2000fffe03f */
[----:B------:R-:W-:Y:S01]  /*23f0*/  VIADD R0, R0, 0xffffffff ;  /* 0xffffffff00007836 */ /* 0x000fe20000000000 */
[----:B------:R-:W-:Y:S02]  /*2400*/  UISETP.NE.AND UP0, UPT, UR11, 0x3, UPT ;  /* 0x000000030b00788c */ /* 0x000fe4000bf05270 */
[----:B------:R-:W-:Y:S02]  /*2410*/  UISETP.NE.AND UP1, UPT, UR10, 0x3, UPT ;  /* 0x000000030a00788c */ /* 0x000fe4000bf25270 */
[----:B------:R-:W-:Y:S02]  /*2420*/  USEL UR4, URZ, 0x1, UP0 ;  /* 0x000000013f047887 */ /* 0x000fe40008000000 */
[----:B------:R-:W-:-:S02]  /*2430*/  USEL UR11, UR11, URZ, UP0 ;  /* 0x0000003f0b0b7287 */ /* 0x000fc40008000000 */
[----:B------:R-:W-:Y:S02]  /*2440*/  USEL UR10, UR10, URZ, UP1 ;  /* 0x0000003f0a0a7287 */ /* 0x000fe40008800000 */
[----:B------:R-:W-:Y:S01]  /*2450*/  LOP3.LUT R5, R5, UR4, RZ, 0x3c, !PT ;  /* 0x0000000405057c12 */ /* 0x000fe2000f8e3cff */
[----:B------:R-:W-:Y:S09]  /*2460*/  @P1 BRA `(.L_x_25) ;  /* 0xfffffff400e41947 */ /* 0x000ff2000383ffff */
.L_x_18:
[----:B01----:R-:W0:Y:S02]  /*2470*/  LDC R0, c[0x0][0x28c] ;  /* 0x0000a300ff007b82 */ /* 0x003e240000000800 */
[----:B0-----:R-:W-:-:S13]  /*2480*/  ISETP.GE.AND P1, PT, R0, 0x1, PT ;  /* 0x000000010000780c */ /* 0x001fda0003f26270 */
[----:B------:R-:W-:Y:S05]  /*2490*/  @!P1 BRA `(.L_x_26) ;  /* 0x0000000000409947 */ /* 0x000fea0003800000 */
[----:B------:R-:W-:Y:S05]  /*24a0*/  @!P0 BRA `(.L_x_27) ;  /* 0x0000000000048947 */ /* 0x000fea0003800000 */
[----:B------:R-:W-:Y:S01]  /*24b0*/  BPT.TRAP 0x1 ;  /* 0x000000040000795c */ /* 0x000fe20000300000 */
.L_x_27:
[----:B------:R-:W0:Y:S01]  /*24c0*/  S2UR UR7, SR_CgaCtaId ;  /* 0x00000000000779c3 */ /* 0x000e220000008800 */
[----:B------:R-:W-:Y:S01]  /*24d0*/  UIADD3 UR6, UR49, UR37, URZ ;  /* 0x0000002531067290 */ /* 0x000fe2000fffe03f */
[----:B------:R-:W-:-:S03]  /*24e0*/  ISETP.GT.U32.AND P0, PT, R18, 0x1, PT ;  /* 0x000000011200780c */ /* 0x000fc60003f04070 */
[----:B------:R-:W-:-:S04]  /*24f0*/  UIMAD.WIDE.U32 UR4, UR6, -0x55555555, URZ ;  /* 0xaaaaaaab060478a5 */ /* 0x000fc8000f8e003f */
[----:B------:R-:W-:-:S03]  /*2500*/  USHF.R.U32.HI UR4, URZ, 0x1, UR5 ;  /* 0x000000013f047899 */ /* 0x000fc60008011605 */
[----:B------:R-:W-:Y:S01]  /*2510*/  UMOV UR5, 0x400 ;  /* 0x0000040000057882 */ /* 0x000fe20000000000 */
[----:B------:R-:W-:Y:S02]  /*2520*/  UIMAD UR6, UR4, -0x3, UR6 ;  /* 0xfffffffd040678a4 */ /* 0x000fe4000f8e0206 */
[----:B0-----:R-:W-:-:S04]  /*2530*/  ULEA UR5, UR7, UR5, 0x18 ;  /* 0x0000000507057291 */ /* 0x001fc8000f8ec03f */
[----:B------:R-:W-:-:S04]  /*2540*/  ULEA UR6, UR6, UR5, 0x3 ;  /* 0x0000000506067291 */ /* 0x000fc8000f8e183f */
[----:B------:R-:W-:-:S04]  /*2550*/  UIADD3 UR6, UR6, 0x18, URZ ;  /* 0x0000001806067890 */ /* 0x000fc8000fffe03f */
[----:B------:R-:W-:-:S09]  /*2560*/  UPRMT UR6, URZ, 0x654, UR6 ;  /* 0x000006543f067896 */ /* 0x000fd20008000006 */
[----:B------:R-:W-:Y:S01]  /*2570*/  SYNCS.ARRIVE.TRANS64.RED.A1T0 RZ, [UR6], RZ ;  /* 0x000000ffffff79a7 */ /* 0x000fe20008100406 */
[----:B------:R-:W-:Y:S05]  /*2580*/  @P0 BRA `(.L_x_26) ;  /* 0x0000000000040947 */ /* 0x000fea0003800000 */
[----:B------:R-:W-:Y:S01]  /*2590*/  BPT.TRAP 0x1 ;  /* 0x000000040000795c */ /* 0x000fe20000300000 */
.L_x_26:
[----:B------:R-:W-:Y:S01]  /*25a0*/  IMAD.SHL.U32 R9, R94, 0x20, RZ ;  /* 0x000000205e097824 */ /* 0x000fe200078e00ff */
[----:B------:R-:W-:Y:S01]  /*25b0*/  UIADD3 UR37, UR50, UR37, URZ ;  /* 0x0000002532257290 */ /* 0x000fe2000fffe03f */
[----:B------:R-:W-:Y:S01]  /*25c0*/  IMAD.SHL.U32 R8, R99, 0x200, RZ ;  /* 0x0000020063087824 */ /* 0x000fe200078e00ff */
[----:B------:R-:W-:Y:S01]  /*25d0*/  ULDC UR7, c[0x0][0x288] ;  /* 0x0000a20000077ab9 */ /* 0x000fe20000000800 */
[----:B------:R-:W-:Y:S01]  /*25e0*/  ULDC UR10, c[0x0][0x284] ;  /* 0x0000a100000a7ab9 */ /* 0x000fe20000000800 */
[----:B------:R-:W-:Y:S01]  /*25f0*/  UISETP.GT.U32.AND UP0, UPT, UR37, 0x2, UPT ;  /* 0x000000022500788c */ /* 0x000fe2000bf04070 */
[C---:B------:R-:W-:Y:S01]  /*2600*/  ISETP.GE.AND P0, PT, R9.reuse, UR7, PT ;  /* 0x0000000709007c0c */ /* 0x040fe2000bf06270 */
[----:B------:R-:W-:Y:S01]  /*2610*/  UISETP.GE.U32.AND UP1, UPT, UR50, 0x3, UPT ;  /* 0x000000033200788c */ /* 0x000fe2000bf26070 */
[----:B------:R-:W-:Y:S01]  /*2620*/  SHF.R.S32.HI R11, RZ, 0x1f, R95 ;  /* 0x0000001fff0b7819 */ /* 0x000fe2000001145f */
[----:B------:R-:W-:Y:S01]  /*2630*/  UISETP.LT.U32.AND UP0, UPT, UR50, 0x3, UP0 ;  /* 0x000000033200788c */ /* 0x000fe20008701070 */
[----:B------:R-:W-:Y:S01]  /*2640*/  ISETP.GE.OR P0, PT, R8, UR10, P0 ;  /* 0x0000000a08007c0c */ /* 0x000fe20008706670 */
[----:B------:R-:W-:Y:S01]  /*2650*/  UIMAD.WIDE.U32 UR4, UR37, -0x55555555, URZ ;  /* 0xaaaaaaab250478a5 */ /* 0x000fe2000f8e003f */
[----:B------:R-:W-:Y:S01]  /*2660*/  LOP3.LUT R96, R9, 0x6, R90, 0xf8, !PT ;  /* 0x0000000609607812 */ /* 0x000fe200078ef85a */
[----:B------:R-:W-:Y:S01]  /*2670*/  USEL UR6, URZ, 0x1, !UP0 ;  /* 0x000000013f067887 */ /* 0x000fe2000c000000 */
[----:B------:R-:W-:-:S02]  /*2680*/  ULDC.64 UR8, c[0x0][0x5d0] ;  /* 0x0001740000087ab9 */ /* 0x000fc40000000a00 */
[----:B------:R-:W-:Y:S01]  /*2690*/  SHF.R.S32.HI R97, RZ, 0x1f, R96 ;  /* 0x0000001fff617819 */ /* 0x000fe20000011460 */
[----:B------:R-:W-:Y:S01]  /*26a0*/  IMAD R0, R11, UR8, RZ ;  /* 0x000000080b007c24 */ /* 0x000fe2000f8e02ff */
[----:B------:R-:W-:Y:S02]  /*26b0*/  USHF.R.U32.HI UR4, URZ, 0x1, UR5 ;  /* 0x000000013f047899 */ /* 0x000fe40008011605 */
[----:B------:R-:W-:Y:S01]  /*26c0*/  ULOP3.LUT UR36, UR36, UR6, URZ, 0x3c, !UPT ;  /* 0x0000000624247292 */ /* 0x000fe2000f8e3c3f */
[C---:B------:R-:W-:Y:S01]  /*26d0*/  IMAD R7, R95.reuse, UR9, R0 ;  /* 0x000000095f077c24 */ /* 0x040fe2000f8e0200 */
[----:B------:R-:W-:Y:S01]  /*26e0*/  UIMAD UR37, UR4, -0x3, UR37 ;  /* 0xfffffffd042578a4 */ /* 0x000fe2000f8e0225 */
[----:B------:R-:W-:Y:S01]  /*26f0*/  IMAD.WIDE.U32 R4, R95, UR8, R96 ;  /* 0x000000085f047c25 */ /* 0x000fe2000f8e0060 */
[----:B------:R-:W-:-:S03]  /*2700*/  @UP1 ULOP3.LUT UR36, UR36, 0x1, UR4, 0x78, !UPT ;  /* 0x0000000124241892 */ /* 0x000fc6000f8e7804 */
[----:B------:R-:W-:Y:S02]  /*2710*/  IMAD.IADD R7, R5, 0x1, R7 ;  /* 0x0000000105077824 */ /* 0x000fe400078e0207 */
[----:B------:R-:W-:Y:S02]  /*2720*/  IMAD.MOV.U32 R0, RZ, RZ, -0x1 ;  /* 0xffffffffff007424 */ /* 0x000fe400078e00ff */
[----:B------:R-:W-:Y:S01]  /*2730*/  IMAD.MOV.U32 R6, RZ, RZ, R4 ;  /* 0x000000ffff067224 */ /* 0x000fe200078e0004 */
[----:B------:R-:W-:Y:S06]  /*2740*/  @P0 BRA `(.L_x_28) ;  /* 0x0000005000440947 */ /* 0x000fec0003800000 */
[----:B------:R-:W0:Y:S01]  /*2750*/  LDC.64 R12, c[0x0][0x5c8] ;  /* 0x00017200ff0c7b82 */ /* 0x000e220000000a00 */
[----:B-----5:R-:W-:Y:S01]  /*2760*/  FSETP.NEU.AND P0, PT, R89, RZ, PT ;  /* 0x000000ff5900720b */ /* 0x020fe20003f0d000 */
[----:B------:R-:W-:Y:S01]  /*2770*/  IMAD.WIDE R102, R99, 0x200, R22 ;  /* 0x0000020063667825 */ /* 0x000fe200078e0216 */
[----:B------:R-:W-:Y:S03]  /*2780*/  BSSY B0, `(.L_x_28) ;  /* 0x000050d000007945 */ /* 0x000fe60003800000 */
[----:B------:R-:W-:Y:S02]  /*2790*/  IMAD.IADD R3, R93, 0x1, -R8 ;  /* 0x000000015d037824 */ /* 0x000fe400078e0a08 */
[----:B------:R-:W-:-:S03]  /*27a0*/  IMAD.IADD R4, R88, 0x1, -R9 ;  /* 0x0000000158047824 */ /* 0x000fc600078e0a09 */
[----:B------:R-:W-:-:S04]  /*27b0*/  ISETP.GT.AND P1, PT, R3, RZ, PT ;  /* 0x000000ff0300720c */ /* 0x000fc80003f24270 */
[----:B------:R-:W-:Y:S01]  /*27c0*/  ISETP.GT.AND P3, PT, R4, RZ, P1 ;  /* 0x000000ff0400720c */ /* 0x000fe20000f64270 */
[-C--:B0-----:R-:W-:Y:S02]  /*27d0*/  IMAD R5, R103, R12.reuse, RZ ;  /* 0x0000000c67057224 */ /* 0x081fe400078e02ff */
[----:B------:R-:W-:-:S04]  /*27e0*/  IMAD.WIDE.U32 R104, R102, R12, R6 ;  /* 0x0000000c66687225 */ /* 0x000fc800078e0006 */
[----:B------:R-:W-:-:S04]  /*27f0*/  IMAD R5, R102, R13, R5 ;  /* 0x0000000d66057224 */ /* 0x000fc800078e0205 */
[----:B------:R-:W-:Y:S01]  /*2800*/  IMAD.IADD R113, R105, 0x1, R5 ;  /* 0x0000000169717824 */ /* 0x000fe200078e0205 */
[----:B------:R-:W-:Y:S06]  /*2810*/  @!P0 BRA `(.L_x_29) ;  /* 0x0000003400f08947 */ /* 0x000fec0003800000 */
[----:B------:R-:W0:Y:S01]  /*2820*/  LDC.64 R108, c[0x0][0x5b8] ;  /* 0x00016e00ff6c7b82 */ /* 0x000e220000000a00 */
[----:B------:R-:W-:-:S07]  /*2830*/  ULDC.64 UR4, c[0x0][0x5c0] ;  /* 0x0001700000047ab9 */ /* 0x000fce0000000a00 */
[----:B------:R-:W1:Y:S08]  /*2840*/  LDC.64 R14, c[0x0][0x5b0] ;  /* 0x00016c00ff0e7b82 */ /* 0x000e700000000a00 */
[----:B------:R-:W2:Y:S01]  /*2850*/  LDC.64 R110, c[0x0][0x5a8] ;  /* 0x00016a00ff6e7b82 */ /* 0x000ea20000000a00 */
[-C--:B0-----:R-:W-:Y:S02]  /*2860*/  IMAD R6, R11, R108.reuse, RZ ;  /* 0x0000006c0b067224 */ /* 0x081fe400078e02ff */
[----:B------:R-:W-:-:S04]  /*2870*/  IMAD.WIDE.U32 R106, R95, R108, R96 ;  /* 0x0000006c5f6a7225 */ /* 0x000fc800078e0060 */
[----:B------:R-:W-:Y:S02]  /*2880*/  IMAD R101, R95, R109, R6 ;  /* 0x0000006d5f657224 */ /* 0x000fe400078e0206 */
[-C--:B-1----:R-:W-:Y:S02]  /*2890*/  IMAD R5, R103, R14.reuse, RZ ;  /* 0x0000000e67057224 */ /* 0x082fe400078e02ff */
[----:B------:R-:W-:Y:S02]  /*28a0*/  IMAD.IADD R11, R107, 0x1, R101 ;  /* 0x000000016b0b7824 */ /* 0x000fe400078e0265 */
[----:B------:R-:W-:Y:S02]  /*28b0*/  IMAD.MOV.U32 R10, RZ, RZ, R106 ;  /* 0x000000ffff0a7224 */ /* 0x000fe400078e006a */
[C---:B------:R-:W-:Y:S02]  /*28c0*/  IMAD R105, R102.reuse, R15, R5 ;  /* 0x0000000f66697224 */ /* 0x040fe400078e0205 */
[----:B------:R-:W-:-:S04]  /*28d0*/  IMAD.WIDE.U32 R8, R102, R14, R10 ;  /* 0x0000000e66087225 */ /* 0x000fc800078e000a */
[----:B------:R-:W-:Y:S01]  /*28e0*/  IMAD.IADD R5, R9, 0x1, R105 ;  /* 0x0000000109057824 */ /* 0x000fe200078e0269 */
[----:B--2---:R-:W-:-:S04]  /*28f0*/  LEA R6, P0, R8, R110, 0x1 ;  /* 0x0000006e08067211 */ /* 0x004fc800078008ff */
[----:B------:R-:W-:-:S05]  /*2900*/  LEA.HI.X R7, R8, R111, R5, 0x1, P0 ;  /* 0x0000006f08077211 */ /* 0x000fca00000f0c05 */
[----:B------:R-:W2:Y:S01]  /*2910*/  @P3 LDG.E.LTC128B.U16 R5, desc[UR54][R6.64] ;  /* 0x0000003606053981 */ /* 0x000ea2000c1e1520 */
[----:B------:R-:W-:Y:S01]  /*2920*/  IMAD.WIDE.U32 R20, R102, R14, R96 ;  /* 0x0000000e66147225 */ /* 0x000fe200078e0060 */
[----:B------:R-:W-:Y:S01]  /*2930*/  ISETP.GT.AND P2, PT, R4, 0x1, P1 ;  /* 0x000000010400780c */ /* 0x000fe20000f44270 */
[----:B------:R-:W-:Y:S02]  /*2940*/  BSSY B1, `(.L_x_30) ;  /* 0x0000011000017945 */ /* 0x000fe40003800000 */
[----:B------:R-:W-:Y:S02]  /*2950*/  IMAD.IADD R21, R105, 0x1, R21 ;  /* 0x0000000169157824 */ /* 0x000fe400078e0215 */
[----:B------:R-:W-:-:S04]  /*2960*/  IMAD.WIDE.U32 R98, R95, R108, R20 ;  /* 0x0000006c5f627225 */ /* 0x000fc800078e0014 */
[----:B------:R-:W-:Y:S01]  /*2970*/  IMAD.IADD R21, R101, 0x1, R99 ;  /* 0x0000000165157824 */ /* 0x000fe200078e0263 */
[----:B------:R-:W-:Y:S01]  /*2980*/  SHF.L.U64.HI R99, R14, 0x3, R15 ;  /* 0x000000030e637819 */ /* 0x000fe2000001020f */
[----:B--2---:R-:W-:-:S04]  /*2990*/  IMAD.U32 R8, R5, 0x10000, RZ ;  /* 0x0001000005087824 */ /* 0x004fc800078e00ff */
[----:B------:R-:W-:Y:S01]  /*29a0*/  FMUL R9, R8, R89 ;  /* 0x0000005908097220 */ /* 0x000fe20000400000 */
[----:B------:R-:W-:-:S03]  /*29b0*/  LEA R8, P0, R104, UR4, 0x1 ;  /* 0x0000000468087c11 */ /* 0x000fc6000f8008ff */
[----:B------:R-:W-:-:S05]  /*29c0*/  FFMA R9, R72, R19, R9 ;  /* 0x0000001348097223 */ /* 0x000fca0000000009 */
[----:B------:R-:W-:Y:S02]  /*29d0*/  F2FP.BF16.F32.PACK_AB R72, RZ, R9 ;  /* 0x00000009ff48723e */ /* 0x000fe400000010ff */
[----:B------:R-:W-:Y:S02]  /*29e0*/  LEA.HI.X R9, R104, UR5, R113, 0x1, P0 ;  /* 0x0000000568097c11 */ /* 0x000fe400080f0c71 */
[----:B------:R-:W-:-:S03]  /*29f0*/  LEA R20, P0, R98, R110, 0x1 ;  /* 0x0000006e62147211 */ /* 0x000fc600078008ff */
[----:B------:R0:W-:Y:S01]  /*2a00*/  @P3 STG.E.U16 desc[UR54][R8.64], R72 ;  /* 0x0000004808003986 */ /* 0x0001e2000c101536 */
[----:B------:R-:W-:Y:S01]  /*2a10*/  LEA.HI.X R21, R98, R111, R21, 0x1, P0 ;  /* 0x0000006f62157211 */ /* 0x000fe200000f0c15 */
[----:B------:R-:W-:Y:S01]  /*2a20*/  IMAD.SHL.U32 R98, R14, 0x8, RZ ;  /* 0x000000080e627824 */ /* 0x000fe200078e00ff */
[----:B------:R-:W-:Y:S07]  /*2a30*/  @!P2 BRA `(.L_x_31) ;  /* 0x000000000004a947 */ /* 0x000fee0003800000 */
[----:B------:R1:W5:Y:S02]  /*2a40*/  LDG.E.LTC128B.U16 R5, desc[UR54][R20.64+0x2] ;  /* 0x0000023614057981 */ /* 0x000364000c1e1520 */
.L_x_31:
[----:B------:R-:W-:Y:S05]  /*2a50*/  BSYNC B1 ;  /* 0x0000000000017941 */ /* 0x000fea0003800000 */
.L_x_30:
[----:B-----5:R-:W-:Y:S01]  /*2a60*/  IMAD.U32 R10, R5, 0x10000, RZ ;  /* 0x00010000050a7824 */ /* 0x020fe200078e00ff */
[----:B------:R-:W-:Y:S01]  /*2a70*/  ISETP.GT.AND P0, PT, R3, 0x8, PT ;  /* 0x000000080300780c */ /* 0x000fe20003f04270 */
[----:B------:R-:W-:-:S04]  /*2a80*/  IMAD.WIDE.U32 R98, R102, R14, R98 ;  /* 0x0000000e66627225 */ /* 0x000fc800078e0062 */
[----:B------:R-:W-:Y:S01]  /*2a90*/  FMUL R10, R10, R89 ;  /* 0x000000590a0a7220 */ /* 0x000fe20000400000 */
[----:B------:R-:W-:Y:S01]  /*2aa0*/  ISETP.GT.AND P3, PT, R4, RZ, P0 ;  /* 0x000000ff0400720c */ /* 0x000fe20000764270 */
[--C-:B------:R-:W-:Y:S01]  /*2ab0*/  IMAD.IADD R105, R105, 0x1, R99.reuse ;  /* 0x0000000169697824 */ /* 0x100fe200078e0263 */
[----:B------:R-:W-:Y:S01]  /*2ac0*/  IADD3 R106, P4, R106, R98, RZ ;  /* 0x000000626a6a7210 */ /* 0x000fe20007f9e0ff */
[----:B------:R-:W-:Y:S01]  /*2ad0*/  FFMA R73, R73, R19, R10 ;  /* 0x0000001349497223 */ /* 0x000fe2000000000a */
[----:B------:R-:W-:-:S03]  /*2ae0*/  PRMT R99, R5, 0x7610, R99 ;  /* 0x0000761005637816 */ /* 0x000fc60000000063 */
[----:B------:R-:W-:Y:S01]  /*2af0*/  IMAD.X R11, R105, 0x1, R11, P4 ;  /* 0x00000001690b7824 */ /* 0x000fe200020e060b */
[----:B------:R-:W-:Y:S02]  /*2b00*/  F2FP.BF16.F32.PACK_AB R73, RZ, R73 ;  /* 0x00000049ff49723e */ /* 0x000fe400000010ff */
[C---:B------:R-:W-:Y:S02]  /*2b10*/  LEA R10, P4, R106.reuse, R110, 0x1 ;  /* 0x0000006e6a0a7211 */ /* 0x040fe400078808ff */
[----:B------:R-:W-:Y:S02]  /*2b20*/  PRMT R102, R73, 0x7610, R102 ;  /* 0x0000761049667816 */ /* 0x000fe40000000066 */
[----:B------:R-:W-:-:S03]  /*2b30*/  LEA.HI.X R11, R106, R111, R11, 0x1, P4 ;  /* 0x0000006f6a0b7211 */ /* 0x000fc600020f0c0b */
[----:B------:R2:W-:Y:S04]  /*2b40*/  @P2 STG.E.U16 desc[UR54][R8.64+0x2], R102 ;  /* 0x0000026608002986 */ /* 0x0005e8000c101536 */
[----:B------:R-:W3:Y:S01]  /*2b50*/  @P3 LDG.E.LTC128B.U16 R99, desc[UR54][R10.64] ;  /* 0x000000360a633981 */ /* 0x000ee2000c1e1520 */
[C---:B------:R-:W-:Y:S01]  /*2b60*/  SHF.L.U64.HI R13, R12.reuse, 0x4, R13 ;  /* 0x000000040c0d7819 */ /* 0x040fe2000001020d */
[----:B------:R-:W-:Y:S01]  /*2b70*/  BSSY B1, `(.L_x_32) ;  /* 0x0000011000017945 */ /* 0x000fe20003800000 */
[----:B------:R-:W-:Y:S02]  /*2b80*/  LEA R12, P4, R12, R8, 0x4 ;  /* 0x000000080c0c7211 */ /* 0x000fe400078820ff */
[----:B0-----:R-:W-:-:S03]  /*2b90*/  IADD3 R72, P2, R96, R98, RZ ;  /* 0x0000006260487210 */ /* 0x001fc60007f5e0ff */
[----:B------:R-:W-:Y:S02]  /*2ba0*/  IMAD.X R13, R13, 0x1, R9, P4 ;  /* 0x000000010d0d7824 */ /* 0x000fe400020e0609 */
[----:B------:R-:W-:Y:S01]  /*2bb0*/  IMAD.X R73, R97, 0x1, R105, P2 ;  /* 0x0000000161497824 */ /* 0x000fe200010e0669 */
[----:B------:R-:W-:Y:S01]  /*2bc0*/  ISETP.GT.AND P2, PT, R4, 0x1, P0 ;  /* 0x000000010400780c */ /* 0x000fe20000744270 */
[----:B---3--:R-:W-:-:S04]  /*2bd0*/  IMAD.U32 R94, R99, 0x10000, RZ ;  /* 0x00010000635e7824 */ /* 0x008fc800078e00ff */
[----:B------:R-:W-:Y:S01]  /*2be0*/  FMUL R5, R94, R89 ;  /* 0x000000595e057220 */ /* 0x000fe20000400000 */
[----:B------:R-:W-:-:S04]  /*2bf0*/  IMAD.WIDE.U32 R94, R95, R108, R72 ;  /* 0x0000006c5f5e7225 */ /* 0x000fc800078e0048 */
[----:B------:R-:W-:Y:S01]  /*2c00*/  FFMA R5, R74, R19, R5 ;  /* 0x000000134a057223 */ /* 0x000fe20000000005 */
[----:B------:R-:W-:Y:S01]  /*2c10*/  IMAD.IADD R73, R101, 0x1, R95 ;  /* 0x0000000165497824 */ /* 0x000fe200078e025f */
[----:B------:R-:W-:-:S03]  /*2c20*/  LEA R72, P5, R94, R110, 0x1 ;  /* 0x0000006e5e487211 */ /* 0x000fc600078a08ff */
[----:B------:R-:W-:Y:S02]  /*2c30*/  F2FP.BF16.F32.PACK_AB R5, RZ, R5 ;  /* 0x00000005ff05723e */ /* 0x000fe400000010ff */
[----:B------:R-:W-:-:S03]  /*2c40*/  LEA.HI.X R73, R94, R111, R73, 0x1, P5 ;  /* 0x0000006f5e497211 */ /* 0x000fc600028f0c49 */
[----:B------:R2:W-:Y:S01]  /*2c50*/  @P3 STG.E.U16 desc[UR54][R12.64], R5 ;  /* 0x000000050c003986 */ /* 0x0005e2000c101536 */
[----:B------:R-:W-:Y:S05]  /*2c60*/  @!P2 BRA `(.L_x_33) ;  /* 0x000000000004a947 */ /* 0x000fea0003800000 */
[----:B------:R0:W5:Y:S02]  /*2c70*/  LDG.E.LTC128B.U16 R99, desc[UR54][R72.64+0x2] ;  /* 0x0000023648637981 */ /* 0x000164000c1e1520 */
.L_x_33:
[----:B------:R-:W-:Y:S05]  /*2c80*/  BSYNC B1 ;  /* 0x0000000000017941 */ /* 0x000fea0003800000 */
.L_x_32:
[----:B-----5:R-:W-:Y:S01]  /*2c90*/  IMAD.U32 R74, R99, 0x10000, RZ ;  /* 0x00010000634a7824 */ /* 0x020fe200078e00ff */
[----:B------:R-:W-:Y:S01]  /*2ca0*/  ISETP.GT.AND P3, PT, R4, 0x8, P1 ;  /* 0x000000080400780c */ /* 0x000fe20000f64270 */
[----:B------:R-:W-:Y:S02]  /*2cb0*/  BSSY B1, `(.L_x_34) ;  /* 0x0000007000017945 */ /* 0x000fe40003800000 */
[----:B------:R-:W-:-:S04]  /*2cc0*/  FMUL R74, R74, R89 ;  /* 0x000000594a4a7220 */ /* 0x000fc80000400000 */
[----:B------:R-:W-:-:S05]  /*2cd0*/  FFMA R74, R75, R19, R74 ;  /* 0x000000134b4a7223 */ /* 0x000fca000000004a */
[----:B------:R-:W-:-:S05]  /*2ce0*/  F2FP.BF16.F32.PACK_AB R74, RZ, R74 ;  /* 0x0000004aff4a723e */ /* 0x000fca00000010ff */
[----:B------:R3:W-:Y:S01]  /*2cf0*/  @P2 STG.E.U16 desc[UR54][R12.64+0x2], R74 ;  /* 0x0000024a0c002986 */ /* 0x0007e2000c101536 */
[----:B------:R-:W-:Y:S05]  /*2d00*/  @!P3 BRA `(.L_x_35) ;  /* 0x000000000004b947 */ /* 0x000fea0003800000 */
[----:B------:R4:W5:Y:S02]  /*2d10*/  LDG.E.LTC128B.U16 R99, desc[UR54][R20.64+0x10] ;  /* 0x0000103614637981 */ /* 0x000964000c1e1520 */
.L_x_35:
[----:B------:R-:W-:Y:S05]  /*2d20*/  BSYNC B1 ;  /* 0x0000000000017941 */ /* 0x000fea0003800000 */
.L_x_34:
[----:B---3-5:R-:W-:Y:S01]  /*2d30*/  IMAD.U32 R74, R99, 0x10000, RZ ;  /* 0x00010000634a7824 */ /* 0x028fe200078e00ff */
[----:B------:R-:W-:Y:S01]  /*2d40*/  ISETP.GT.AND P2, PT, R4, 0x9, P1 ;  /* 0x000000090400780c */ /* 0x000fe20000f44270 */
[----:B------:R-:W-:Y:S02]  /*2d50*/  BSSY B1, `(.L_x_36) ;  /* 0x0000007000017945 */ /* 0x000fe40003800000 */
[----:B--2---:R-:W-:-:S04]  /*2d60*/  FMUL R5, R74, R89 ;  /* 0x000000594a057220 */ /* 0x004fc80000400000 */
[----:B------:R-:W-:-:S05]  /*2d70*/  FFMA R5, R76, R19, R5 ;  /* 0x000000134c057223 */ /* 0x000fca0000000005 */
[----:B------:R-:W-:-:S05]  /*2d80*/  F2FP.BF16.F32.PACK_AB R5, RZ, R5 ;  /* 0x00000005ff05723e */ /* 0x000fca00000010ff */
[----:B------:R2:W-:Y:S01]  /*2d90*/  @P3 STG.E.U16 desc[UR54][R8.64+0x10], R5 ;  /* 0x0000100508003986 */ /* 0x0005e2000c101536 */
[----:B------:R-:W-:Y:S05]  /*2da0*/  @!P2 BRA `(.L_x_37) ;  /* 0x000000000004a947 */ /* 0x000fea0003800000 */
[----:B------:R3:W5:Y:S02]  /*2db0*/  LDG.E.LTC128B.U16 R99, desc[UR54][R20.64+0x12] ;  /* 0x0000123614637981 */ /* 0x000764000c1e1520 */
.L_x_37:
[----:B------:R-:W-:Y:S05]  /*2dc0*/  BSYNC B1 ;  /* 0x0000000000017941 */ /* 0x000fea0003800000 */
.L_x_36:
        /* <DEDUP_REMOVED lines=9> */
.L_x_39:
[----:B------:R-:W-:Y:S05]  /*2e60*/  BSYNC B1 ;  /* 0x0000000000017941 */ /* 0x000fea0003800000 */
.L_x_38:
[----:B0----5:R-:W-:Y:S01]  /*2e70*/  IMAD.U32 R74, R99, 0x10000, RZ ;  /* 0x00010000634a7824 */ /* 0x021fe200078e00ff */
        /* <DEDUP_REMOVED lines=8> */
.L_x_41:
[----:B------:R-:W-:Y:S05]  /*2f00*/  BSYNC B1 ;  /* 0x0000000000017941 */ /* 0x000fea0003800000 */
.L_x_40:
        /* <DEDUP_REMOVED lines=9> */
.L_x_43:
[----:B------:R-:W-:Y:S05]  /*2fa0*/  BSYNC B1 ;  /* 0x0000000000017941 */ /* 0x000fea0003800000 */
.L_x_42:
[----:B0----5:R-:W-:Y:S01]  /*2fb0*/  IMAD.U32 R74, R99, 0x10000, RZ ;  /* 0x00010000634a7824 */ /* 0x021fe200078e00ff */
        /* <DEDUP_REMOVED lines=8> */
.L_x_45:
[----:B------:R-:W-:Y:S05]  /*3040*/  BSYNC B1 ;  /* 0x0000000000017941 */ /* 0x000fea0003800000 */
.L_x_44:
        /* <DEDUP_REMOVED lines=9> */
.L_x_47:
[----:B------:R-:W-:Y:S05]  /*30e0*/  BSYNC B1 ;  /* 0x0000000000017941 */ /* 0x000fea0003800000 */
.L_x_46:
        /* <DEDUP_REMOVED lines=9> */
.L_x_49:
[----:B------:R-:W-:Y:S05]  /*3180*/  BSYNC B1 ;  /* 0x0000000000017941 */ /* 0x000fea0003800000 */
.L_x_48:
        /* <DEDUP_REMOVED lines=9> */
.L_x_51:
[----:B------:R-:W-:Y:S05]  /*3220*/  BSYNC B1 ;  /* 0x0000000000017941 */ /* 0x000fea0003800000 */
.L_x_50:
        /* <DEDUP_REMOVED lines=9> */
.L_x_53:
[----:B------:R-:W-:Y:S05]  /*32c0*/  BSYNC B1 ;  /* 0x0000000000017941 */ /* 0x000fea0003800000 */
.L_x_52:
[----:B01-345:R-:W-:Y:S01]  /*32d0*/  IMAD.U32 R20, R99, 0x10000, RZ ;  /* 0x0001000063147824 */ /* 0x03bfe200078e00ff */
        /* <DEDUP_REMOVED lines=8> */
.L_x_55:
[----:B------:R-:W-:Y:S05]  /*3360*/  BSYNC B1 ;  /* 0x0000000000017941 */ /* 0x000fea0003800000 */
.L_x_54:
        /* <DEDUP_REMOVED lines=9> */
.L_x_57:
[----:B------:R-:W-:Y:S05]  /*3400*/  BSYNC B1 ;  /* 0x0000000000017941 */ /* 0x000fea0003800000 */
.L_x_56:
[----:B-----5:R-:W-:Y:S01]  /*3410*/  IMAD.U32 R20, R99, 0x10000, RZ ;  /* 0x0001000063147824 */ /* 0x020fe200078e00ff */
[----:B------:R-:W-:Y:S01]  /*3420*/  ISETP.GT.AND P1, PT, R3, 0x80, PT ;  /* 0x000000800300780c */ /* 0x000fe20003f24270 */
[C---:B-123--:R-:W-:Y:S01]  /*3430*/  IMAD.SHL.U32 R73, R14.reuse, 0x100, RZ ;  /* 0x000001000e497824 */ /* 0x04efe200078e00ff */
[----:B0-----:R-:W-:Y:S01]  /*3440*/  SHF.L.U64.HI R5, R14, 0x8, R15 ;  /* 0x000000080e057819 */ /* 0x001fe2000001020f */
[----:B------:R-:W-:Y:S01]  /*3450*/  FMUL R20, R20, R89 ;  /* 0x0000005914147220 */ /* 0x000fe20000400000 */
[----:B------:R-:W-:Y:S01]  /*3460*/  ISETP.GT.AND P3, PT, R4, RZ, P1 ;  /* 0x000000ff0400720c */ /* 0x000fe20000f64270 */
[----:B------:R-:W-:Y:S01]  /*3470*/  BSSY B1, `(.L_x_58) ;  /* 0x0000008000017945 */ /* 0x000fe20003800000 */
[----:B------:R-:W-:Y:S01]  /*3480*/  IADD3 R14, P2, R73, R6, RZ ;  /* 0x00000006490e7210 */ /* 0x000fe20007f5e0ff */
[----:B------:R-:W-:-:S04]  /*3490*/  FFMA R20, R87, R19, R20 ;  /* 0x0000001357147223 */ /* 0x000fc80000000014 */
[----:B------:R-:W-:Y:S01]  /*34a0*/  IMAD.X R15, R5, 0x1, R7, P2 ;  /* 0x00000001050f7824 */ /* 0x000fe200010e0607 */
[----:B------:R-:W-:-:S05]  /*34b0*/  F2FP.BF16.F32.PACK_AB R20, RZ, R20 ;  /* 0x00000014ff14723e */ /* 0x000fca00000010ff */
[----:B------:R0:W-:Y:S01]  /*34c0*/  @P0 STG.E.U16 desc[UR54][R12.64+0x32], R20 ;  /* 0x000032140c000986 */ /* 0x0001e2000c101536 */
[----:B------:R-:W-:Y:S05]  /*34d0*/  @!P3 BRA `(.L_x_59) ;  /* 0x000000000004b947 */ /* 0x000fea0003800000 */
[----:B------:R1:W5:Y:S02]  /*34e0*/  LDG.E.LTC128B.U16 R99, desc[UR54][R14.64] ;  /* 0x000000360e637981 */ /* 0x000364000c1e1520 */
.L_x_59:
[----:B------:R-:W-:Y:S05]  /*34f0*/  BSYNC B1 ;  /* 0x0000000000017941 */ /* 0x000fea0003800000 */
.L_x_58:
[----:B0----5:R-:W-:Y:S01]  /*3500*/  IMAD.U32 R20, R99, 0x10000, RZ ;  /* 0x0001000063147824 */ /* 0x021fe200078e00ff */
[----:B------:R-:W-:Y:S01]  /*3510*/  ISETP.GT.AND P2, PT, R4, 0x1, P1 ;  /* 0x000000010400780c */ /* 0x000fe20000f44270 */
[----:B------:R-:W-:Y:S01]  /*3520*/  BSSY B1, `(.L_x_60) ;  /* 0x000000c000017945 */ /* 0x000fe20003800000 */
[----:B------:R-:W-:Y:S01]  /*3530*/  LOP3.LUT R77, R73, 0x2, RZ, 0xfc, !PT ;  /* 0x00000002494d7812 */ /* 0x000fe200078efcff */
[----:B------:R-:W-:Y:S01]  /*3540*/  FMUL R21, R20, R89 ;  /* 0x0000005914157220 */ /* 0x000fe20000400000 */
[----:B------:R-:W-:-:S03]  /*3550*/  IADD3 R20, P0, R8, UR40, RZ ;  /* 0x0000002808147c10 */ /* 0x000fc6000ff1e0ff */
[----:B------:R-:W-:-:S05]  /*3560*/  FFMA R21, R56, R19, R21 ;  /* 0x0000001338157223 */ /* 0x000fca0000000015 */
[----:B------:R-:W-:Y:S02]  /*3570*/  F2FP.BF16.F32.PACK_AB R56, RZ, R21 ;  /* 0x00000015ff38723e */ /* 0x000fe400000010ff */
[----:B------:R-:W-:-:S05]  /*3580*/  IADD3.X R21, R9, UR39, RZ, P0, !PT ;  /* 0x0000002709157c10 */ /* 0x000fca00087fe4ff */
[----:B------:R0:W-:Y:S01]  /*3590*/  @P3 STG.E.U16 desc[UR54][R20.64], R56 ;  /* 0x0000003814003986 */ /* 0x0001e2000c101536 */
[----:B------:R-:W-:Y:S05]  /*35a0*/  @!P2 BRA `(.L_x_61) ;  /* 0x00000000000ca947 */ /* 0x000fea0003800000 */
[----:B------:R-:W-:-:S05]  /*35b0*/  IADD3 R74, P0, R77, R6, RZ ;  /* 0x000000064d4a7210 */ /* 0x000fca0007f1e0ff */
[----:B------:R-:W-:-:S05]  /*35c0*/  IMAD.X R75, R5, 0x1, R7, P0 ;  /* 0x00000001054b7824 */ /* 0x000fca00000e0607 */
[----:B------:R2:W5:Y:S03]  /*35d0*/  LDG.E.LTC128B.U16 R99, desc[UR54][R74.64] ;  /* 0x000000364a637981 */ /* 0x000566000c1e1520 */
.L_x_61:
[----:B------:R-:W-:Y:S05]  /*35e0*/  BSYNC B1 ;  /* 0x0000000000017941 */ /* 0x000fea0003800000 */
.L_x_60:
[----:B0----5:R-:W-:Y:S01]  /*35f0*/  IMAD.U32 R56, R99, 0x10000, RZ ;  /* 0x0001000063387824 */ /* 0x021fe200078e00ff */
[----:B--2---:R-:W-:Y:S01]  /*3600*/  IADD3 R74, P4, R8, UR41, RZ ;  /* 0x00000029084a7c10 */ /* 0x004fe2000ff9e0ff */
[----:B------:R-:W-:Y:S01]  /*3610*/  BSSY B1, `(.L_x_62) ;  /* 0x000000d000017945 */ /* 0x000fe20003800000 */
[----:B------:R-:W-:Y:S01]  /*3620*/  ISETP.GT.AND P0, PT, R3, 0x88, PT ;  /* 0x000000880300780c */ /* 0x000fe20003f04270 */
[----:B------:R-:W-:Y:S01]  /*3630*/  FMUL R56, R56, R89 ;  /* 0x0000005938387220 */ /* 0x000fe20000400000 */
[----:B------:R-:W-:Y:S02]  /*3640*/  IADD3.X R75, R9, UR39, RZ, P4, !PT ;  /* 0x00000027094b7c10 */ /* 0x000fe4000a7fe4ff */
[----:B------:R-:W-:Y:S01]  /*3650*/  ISETP.GT.AND P3, PT, R4, RZ, P0 ;  /* 0x000000ff0400720c */ /* 0x000fe20000764270 */
[----:B------:R-:W-:-:S05]  /*3660*/  FFMA R56, R57, R19, R56 ;  /* 0x0000001339387223 */ /* 0x000fca0000000038 */
[----:B------:R-:W-:Y:S02]  /*3670*/  F2FP.BF16.F32.PACK_AB R57, RZ, R56 ;  /* 0x00000038ff39723e */ /* 0x000fe400000010ff */
[----:B------:R-:W-:Y:S02]  /*3680*/  IADD3 R56, P4, R73, R10, RZ ;  /* 0x0000000a49387210 */ /* 0x000fe40007f9e0ff */
[----:B------:R-:W-:-:S03]  /*3690*/  PRMT R72, R57, 0x7610, R72 ;  /* 0x0000761039487816 */ /* 0x000fc60000000048 */
[----:B------:R-:W-:Y:S02]  /*36a0*/  IMAD.X R57, R5, 0x1, R11, P4 ;  /* 0x0000000105397824 */ /* 0x000fe400020e060b */
[----:B------:R0:W-:Y:S01]  /*36b0*/  @P2 STG.E.U16 desc[UR54][R74.64], R72 ;  /* 0x000000484a002986 */ /* 0x0001e2000c101536 */
[----:B------:R-:W-:Y:S05]  /*36c0*/  @!P3 BRA `(.L_x_63) ;  /* 0x000000000004b947 */ /* 0x000fea0003800000 */
[----:B------:R2:W5:Y:S02]  /*36d0*/  LDG.E.LTC128B.U16 R99, desc[UR54][R56.64] ;  /* 0x0000003638637981 */ /* 0x000564000c1e1520 */
.L_x_63:
[----:B------:R-:W-:Y:S05]  /*36e0*/  BSYNC B1 ;  /* 0x0000000000017941 */ /* 0x000fea0003800000 */
.L_x_62:
[----:B0----5:R-:W-:Y:S01]  /*36f0*/  IMAD.U32 R72, R99, 0x10000, RZ ;  /* 0x0001000063487824 */ /* 0x021fe200078e00ff */
[----:B------:R-:W-:Y:S01]  /*3700*/  IADD3 R74, P4, R12, UR40, RZ ;  /* 0x000000280c4a7c10 */ /* 0x000fe2000ff9e0ff */
[----:B------:R-:W-:Y:S01]  /*3710*/  BSSY B1, `(.L_x_64) ;  /* 0x000000b000017945 */ /* 0x000fe20003800000 */
[----:B------:R-:W-:Y:S01]  /*3720*/  ISETP.GT.AND P2, PT, R4, 0x1, P0 ;  /* 0x000000010400780c */ /* 0x000fe20000744270 */
[----:B------:R-:W-:-:S04]  /*3730*/  FMUL R75, R72, R89 ;  /* 0x00000059484b7220 */ /* 0x000fc80000400000 */
        /* <DEDUP_REMOVED lines=8> */
.L_x_65:
[----:B------:R-:W-:Y:S05]  /*37c0*/  BSYNC B1 ;  /* 0x0000000000017941 */ /* 0x000fea0003800000 */
.L_x_64:
[----:B0----5:R-:W-:Y:S01]  /*37d0*/  IMAD.U32 R58, R99, 0x10000, RZ ;  /* 0x00010000633a7824 */ /* 0x021fe200078e00ff */
[----:B---3--:R-:W-:Y:S01]  /*37e0*/  IADD3 R78, P4, R12, UR41, RZ ;  /* 0x000000290c4e7c10 */ /* 0x008fe2000ff9e0ff */
[----:B------:R-:W-:Y:S01]  /*37f0*/  BSSY B1, `(.L_x_66) ;  /* 0x000000c000017945 */ /* 0x000fe20003800000 */
[----:B------:R-:W-:Y:S01]  /*3800*/  ISETP.GT.AND P3, PT, R4, 0x8, P1 ;  /* 0x000000080400780c */ /* 0x000fe20000f64270 */
[----:B------:R-:W-:Y:S01]  /*3810*/  FMUL R58, R58, R89 ;  /* 0x000000593a3a7220 */ /* 0x000fe20000400000 */
[----:B------:R-:W-:-:S03]  /*3820*/  IADD3.X R79, R13, UR39, RZ, P4, !PT ;  /* 0x000000270d4f7c10 */ /* 0x000fc6000a7fe4ff */
[----:B------:R-:W-:Y:S01]  /*3830*/  FFMA R58, R59, R19, R58 ;  /* 0x000000133b3a7223 */ /* 0x000fe2000000003a */
[----:B------:R-:W-:-:S04]  /*3840*/  LOP3.LUT R59, R73, 0x10, RZ, 0xfc, !PT ;  /* 0x00000010493b7812 */ /* 0x000fc800078efcff */
[----:B------:R-:W-:-:S05]  /*3850*/  F2FP.BF16.F32.PACK_AB R58, RZ, R58 ;  /* 0x0000003aff3a723e */ /* 0x000fca00000010ff */
[----:B------:R0:W-:Y:S01]  /*3860*/  @P2 STG.E.U16 desc[UR54][R78.64], R58 ;  /* 0x0000003a4e002986 */ /* 0x0001e2000c101536 */
[----:B------:R-:W-:Y:S05]  /*3870*/  @!P3 BRA `(.L_x_67) ;  /* 0x00000000000cb947 */ /* 0x000fea0003800000 */
[----:B0-----:R-:W-:-:S05]  /*3880*/  IADD3 R78, P2, R59, R6, RZ ;  /* 0x000000063b4e7210 */ /* 0x001fca0007f5e0ff */
[----:B------:R-:W-:-:S05]  /*3890*/  IMAD.X R79, R5, 0x1, R7, P2 ;  /* 0x00000001054f7824 */ /* 0x000fca00010e0607 */
[----:B------:R3:W5:Y:S03]  /*38a0*/  LDG.E.LTC128B.U16 R99, desc[UR54][R78.64] ;  /* 0x000000364e637981 */ /* 0x000766000c1e1520 */
.L_x_67:
[----:B------:R-:W-:Y:S05]  /*38b0*/  BSYNC B1 ;  /* 0x0000000000017941 */ /* 0x000fea0003800000 */
.L_x_66:
[----:B0----5:R-:W-:Y:S01]  /*38c0*/  IMAD.U32 R58, R99, 0x10000, RZ ;  /* 0x00010000633a7824 */ /* 0x021fe200078e00ff */
[----:B------:R-:W-:Y:S01]  /*38d0*/  IADD3 R80, P4, R8, UR42, RZ ;  /* 0x0000002a08507c10 */ /* 0x000fe2000ff9e0ff */
[----:B------:R-:W-:Y:S01]  /*38e0*/  BSSY B1, `(.L_x_68) ;  /* 0x000000d000017945 */ /* 0x000fe20003800000 */
[----:B------:R-:W-:Y:S01]  /*38f0*/  ISETP.GT.AND P2, PT, R4, 0x9, P1 ;  /* 0x000000090400780c */ /* 0x000fe20000f44270 */
[----:B---3--:R-:W-:Y:S01]  /*3900*/  FMUL R79, R58, R89 ;  /* 0x000000593a4f7220 */ /* 0x008fe20000400000 */
[----:B------:R-:W-:-:S03]  /*3910*/  IADD3.X R81, R9, UR39, RZ, P4, !PT ;  /* 0x0000002709517c10 */ /* 0x000fc6000a7fe4ff */
[----:B------:R-:W-:-:S05]  /*3920*/  FFMA R79, R60, R19, R79 ;  /* 0x000000133c4f7223 */ /* 0x000fca000000004f */
[----:B------:R-:W-:-:S04]  /*3930*/  F2FP.BF16.F32.PACK_AB R79, RZ, R79 ;  /* 0x0000004fff4f723e */ /* 0x000fc800000010ff */
[----:B------:R-:W-:Y:S02]  /*3940*/  PRMT R58, R79, 0x7610, R58 ;  /* 0x000076104f3a7816 */ /* 0x000fe4000000003a */
[----:B------:R-:W-:-:S03]  /*3950*/  LOP3.LUT R79, R73, 0x12, RZ, 0xfc, !PT ;  /* 0x00000012494f7812 */ /* 0x000fc600078efcff */
[----:B------:R0:W-:Y:S01]  /*3960*/  @P3 STG.E.U16 desc[UR54][R80.64], R58 ;  /* 0x0000003a50003986 */ /* 0x0001e2000c101536 */
[----:B------:R-:W-:Y:S05]  /*3970*/  @!P2 BRA `(.L_x_69) ;  /* 0x00000000000ca947 */ /* 0x000fea0003800000 */
[----:B0-----:R-:W-:-:S05]  /*3980*/  IADD3 R80, P3, R79, R6, RZ ;  /* 0x000000064f507210 */ /* 0x001fca0007f7e0ff */
[----:B------:R-:W-:-:S05]  /*3990*/  IMAD.X R81, R5, 0x1, R7, P3 ;  /* 0x0000000105517824 */ /* 0x000fca00018e0607 */
[----:B------:R3:W5:Y:S03]  /*39a0*/  LDG.E.LTC128B.U16 R99, desc[UR54][R80.64] ;  /* 0x0000003650637981 */ /* 0x000766000c1e1520 */
.L_x_69:
[----:B------:R-:W-:Y:S05]  /*39b0*/  BSYNC B1 ;  /* 0x0000000000017941 */ /* 0x000fea0003800000 */
.L_x_68:
[----:B0----5:R-:W-:Y:S01]  /*39c0*/  IMAD.U32 R58, R99, 0x10000, RZ ;  /* 0x00010000633a7824 */ /* 0x021fe200078e00ff */
[----:B------:R-:W-:Y:S01]  /*39d0*/  IADD3 R60, P4, R8, UR43, RZ ;  /* 0x0000002b083c7c10 */ /* 0x000fe2000ff9e0ff */
[----:B------:R-:W-:Y:S01]  /*39e0*/  BSSY B1, `(.L_x_70) ;  /* 0x000000b000017945 */ /* 0x000fe20003800000 */
[----:B------:R-:W-:Y:S01]  /*39f0*/  ISETP.GT.AND P3, PT, R4, 0x8, P0 ;  /* 0x000000080400780c */ /* 0x000fe20000764270 */
[----:B------:R-:W-:-:S04]  /*3a00*/  FMUL R58, R58, R89 ;  /* 0x000000593a3a7220 */ /* 0x000fc80000400000 */
[----:B------:R-:W-:Y:S01]  /*3a10*/  FFMA R58, R61, R19, R58 ;  /* 0x000000133d3a7223 */ /* 0x000fe2000000003a */
[----:B------:R-:W-:-:S04]  /*3a20*/  IADD3.X R61, R9, UR39, RZ, P4, !PT ;  /* 0x00000027093d7c10 */ /* 0x000fc8000a7fe4ff */
[----:B------:R-:W-:-:S05]  /*3a30*/  F2FP.BF16.F32.PACK_AB R58, RZ, R58 ;  /* 0x0000003aff3a723e */ /* 0x000fca00000010ff */
[----:B------:R0:W-:Y:S01]  /*3a40*/  @P2 STG.E.U16 desc[UR54][R60.64], R58 ;  /* 0x0000003a3c002986 */ /* 0x0001e2000c101536 */
[----:B------:R-:W-:Y:S05]  /*3a50*/  @!P3 BRA `(.L_x_71) ;  /* 0x00000000000cb947 */ /* 0x000fea0003800000 */
[----:B0-----:R-:W-:-:S05]  /*3a60*/  IADD3 R60, P2, R59, R10, RZ ;  /* 0x0000000a3b3c7210 */ /* 0x001fca0007f5e0ff */
[----:B------:R-:W-:-:S05]  /*3a70*/  IMAD.X R61, R5, 0x1, R11, P2 ;  /* 0x00000001053d7824 */ /* 0x000fca00010e060b */
[----:B------:R4:W5:Y:S03]  /*3a80*/  LDG.E.LTC128B.U16 R99, desc[UR54][R60.64] ;  /* 0x000000363c637981 */ /* 0x000966000c1e1520 */
.L_x_71:
[----:B------:R-:W-:Y:S05]  /*3a90*/  BSYNC B1 ;  /* 0x0000000000017941 */ /* 0x000fea0003800000 */
.L_x_70:
[----:B0----5:R-:W-:Y:S01]  /*3aa0*/  IMAD.U32 R58, R99, 0x10000, RZ ;  /* 0x00010000633a7824 */ /* 0x021fe200078e00ff */
[----:B----4-:R-:W-:Y:S01]  /*3ab0*/  IADD3 R60, P4, R12, UR42, RZ ;  /* 0x0000002a0c3c7c10 */ /* 0x010fe2000ff9e0ff */
        /* <DEDUP_REMOVED lines=8> */
[----:B0-----:R-:W-:-:S05]  /*3b40*/  IADD3 R60, P3, R79, R10, RZ ;  /* 0x0000000a4f3c7210 */ /* 0x001fca0007f7e0ff */
[----:B------:R-:W-:-:S05]  /*3b50*/  IMAD.X R61, R5, 0x1, R11, P3 ;  /* 0x00000001053d7824 */ /* 0x000fca00018e060b */
[----:B------:R4:W5:Y:S03]  /*3b60*/  LDG.E.LTC128B.U16 R99, desc[UR54][R60.64] ;  /* 0x000000363c637981 */ /* 0x000966000c1e1520 */
.L_x_73:
[----:B------:R-:W-:Y:S05]  /*3b70*/  BSYNC B1 ;  /* 0x0000000000017941 */ /* 0x000fea0003800000 */
.L_x_72:
[----:B0----5:R-:W-:Y:S01]  /*3b80*/  IMAD.U32 R58, R99, 0x10000, RZ ;  /* 0x00010000633a7824 */ /* 0x021fe200078e00ff */
[----:B------:R-:W-:Y:S01]  /*3b90*/  IADD3 R62, P4, R12, UR43, RZ ;  /* 0x0000002b0c3e7c10 */ /* 0x000fe2000ff9e0ff */
[----:B------:R-:W-:Y:S01]  /*3ba0*/  BSSY B1, `(.L_x_74) ;  /* 0x000000c000017945 */ /* 0x000fe20003800000 */
[----:B------:R-:W-:Y:S01]  /*3bb0*/  ISETP.GT.AND P3, PT, R4, 0x10, P1 ;  /* 0x000000100400780c */ /* 0x000fe20000f64270 */
[----:B------:R-:W-:Y:S01]  /*3bc0*/  FMUL R58, R58, R89 ;  /* 0x000000593a3a7220 */ /* 0x000fe20000400000 */
[----:B----4-:R-:W-:-:S03]  /*3bd0*/  LOP3.LUT R61, R73, 0x20, RZ, 0xfc, !PT ;  /* 0x00000020493d7812 */ /* 0x010fc600078efcff */
        /* <DEDUP_REMOVED lines=8> */
.L_x_75:
[----:B------:R-:W-:Y:S05]  /*3c60*/  BSYNC B1 ;  /* 0x0000000000017941 */ /* 0x000fea0003800000 */
.L_x_74:
[----:B0----5:R-:W-:Y:S01]  /*3c70*/  IMAD.U32 R58, R99, 0x10000, RZ ;  /* 0x00010000633a7824 */ /* 0x021fe200078e00ff */
[----:B---3--:R-:W-:Y:S01]  /*3c80*/  IADD3 R80, P4, R8, UR44, RZ ;  /* 0x0000002c08507c10 */ /* 0x008fe2000ff9e0ff */
[----:B------:R-:W-:Y:S01]  /*3c90*/  BSSY B1, `(.L_x_76) ;  /* 0x000000d000017945 */ /* 0x000fe20003800000 */
[----:B------:R-:W-:Y:S01]  /*3ca0*/  ISETP.GT.AND P2, PT, R4, 0x11, P1 ;  /* 0x000000110400780c */ /* 0x000fe20000f44270 */
[----:B----4-:R-:W-:Y:S01]  /*3cb0*/  FMUL R63, R58, R89 ;  /* 0x000000593a3f7220 */ /* 0x010fe20000400000 */
        /* <DEDUP_REMOVED lines=10> */
.L_x_77:
[----:B------:R-:W-:Y:S05]  /*3d60*/  BSYNC B1 ;  /* 0x0000000000017941 */ /* 0x000fea0003800000 */
.L_x_76:
        /* <DEDUP_REMOVED lines=13> */
.L_x_79:
[----:B------:R-:W-:Y:S05]  /*3e40*/  BSYNC B1 ;  /* 0x0000000000017941 */ /* 0x000fea0003800000 */
.L_x_78:
        /* <DEDUP_REMOVED lines=13> */
.L_x_81:
[----:B------:R-:W-:Y:S05]  /*3f20*/  BSYNC B1 ;  /* 0x0000000000017941 */ /* 0x000fea0003800000 */
.L_x_80:
        /* <DEDUP_REMOVED lines=14> */
.L_x_83:
[----:B------:R-:W-:Y:S05]  /*4010*/  BSYNC B1 ;  /* 0x0000000000017941 */ /* 0x000fea0003800000 */
.L_x_82:
[----:B0----5:R-:W-:Y:S01]  /*4020*/  IMAD.U32 R58, R99, 0x10000, RZ ;  /* 0x00010000633a7824 */ /* 0x021fe200078e00ff */
[----:B---3--:R-:W-:Y:S01]  /*4030*/  IADD3 R80, P2, R8, UR46, RZ ;  /* 0x0000002e08507c10 */ /* 0x008fe2000ff5e0ff */
[----:B------:R-:W-:Y:S01]  /*4040*/  BSSY B1, `(.L_x_84) ;  /* 0x000000c000017945 */ /* 0x000fe20003800000 */
[----:B------:R-:W-:Y:S01]  /*4050*/  ISETP.GT.AND P1, PT, R4, 0x19, P1 ;  /* 0x000000190400780c */ /* 0x000fe20000f24270 */
[----:B----4-:R-:W-:Y:S01]  /*4060*/  FMUL R67, R58, R89 ;  /* 0x000000593a437220 */ /* 0x010fe20000400000 */
[----:B------:R-:W-:-:S03]  /*4070*/  IADD3.X R81, R9, UR39, RZ, P2, !PT ;  /* 0x0000002709517c10 */ /* 0x000fc600097fe4ff */
[----:B------:R-:W-:Y:S01]  /*4080*/  FFMA R68, R68, R19, R67 ;  /* 0x0000001344447223 */ /* 0x000fe20000000043 */
[----:B------:R-:W-:-:S04]  /*4090*/  LOP3.LUT R67, R73, 0x32, RZ, 0xfc, !PT ;  /* 0x0000003249437812 */ /* 0x000fc800078efcff */
[----:B------:R-:W-:Y:S02]  /*40a0*/  F2FP.BF16.F32.PACK_AB R68, RZ, R68 ;  /* 0x00000044ff44723e */ /* 0x000fe400000010ff */
[----:B------:R-:W-:-:S03]  /*40b0*/  IADD3 R6, P2, R67, R6, RZ ;  /* 0x0000000643067210 */ /* 0x000fc60007f5e0ff */
[----:B------:R0:W-:Y:S02]  /*40c0*/  @P3 STG.E.U16 desc[UR54][R80.64], R68 ;  /* 0x0000004450003986 */ /* 0x0001e4000c101536 */
[----:B------:R-:W-:Y:S01]  /*40d0*/  IMAD.X R7, R5, 0x1, R7, P2 ;  /* 0x0000000105077824 */ /* 0x000fe200010e0607 */
[----:B------:R-:W-:Y:S07]  /*40e0*/  @!P1 BRA `(.L_x_85) ;  /* 0x0000000000049947 */ /* 0x000fee0003800000 */
[----:B------:R3:W5:Y:S02]  /*40f0*/  LDG.E.LTC128B.U16 R99, desc[UR54][R6.64] ;  /* 0x0000003606637981 */ /* 0x000764000c1e1520 */
.L_x_85:
[----:B------:R-:W-:Y:S05]  /*4100*/  BSYNC B1 ;  /* 0x0000000000017941 */ /* 0x000fea0003800000 */
.L_x_84:
[----:B---3-5:R-:W-:Y:S01]  /*4110*/  IMAD.U32 R6, R99, 0x10000, RZ ;  /* 0x0001000063067824 */ /* 0x028fe200078e00ff */
[----:B------:R-:W-:Y:S01]  /*4120*/  ISETP.GT.AND P2, PT, R4, 0x18, P0 ;  /* 0x000000180400780c */ /* 0x000fe20000744270 */
[----:B------:R-:W-:Y:S02]  /*4130*/  BSSY B1, `(.L_x_86) ;  /* 0x000000b000017945 */ /* 0x000fe40003800000 */
[----:B------:R-:W-:-:S04]  /*4140*/  FMUL R6, R6, R89 ;  /* 0x0000005906067220 */ /* 0x000fc80000400000 */
[----:B------:R-:W-:Y:S01]  /*4150*/  FFMA R69, R69, R19, R6 ;  /* 0x0000001345457223 */ /* 0x000fe20000000006 */
[----:B------:R-:W-:-:S04]  /*4160*/  IADD3 R6, P3, R8, UR47, RZ ;  /* 0x0000002f08067c10 */ /* 0x000fc8000ff7e0ff */
[----:B------:R-:W-:Y:S02]  /*4170*/  F2FP.BF16.F32.PACK_AB R69, RZ, R69 ;  /* 0x00000045ff45723e */ /* 0x000fe400000010ff */
[----:B------:R-:W-:-:S05]  /*4180*/  IADD3.X R7, R9, UR39, RZ, P3, !PT ;  /* 0x0000002709077c10 */ /* 0x000fca0009ffe4ff */
[----:B------:R3:W-:Y:S01]  /*4190*/  @P1 STG.E.U16 desc[UR54][R6.64], R69 ;  /* 0x0000004506001986 */ /* 0x0007e2000c101536 */
[----:B------:R-:W-:Y:S05]  /*41a0*/  @!P2 BRA `(.L_x_87) ;  /* 0x00000000000ca947 */ /* 0x000fea0003800000 */
[----:B---3--:R-:W-:-:S05]  /*41b0*/  IADD3 R6, P1, R65, R10, RZ ;  /* 0x0000000a41067210 */ /* 0x008fca0007f3e0ff */
[----:B------:R-:W-:-:S05]  /*41c0*/  IMAD.X R7, R5, 0x1, R11, P1 ;  /* 0x0000000105077824 */ /* 0x000fca00008e060b */
[----:B------:R4:W5:Y:S03]  /*41d0*/  LDG.E.LTC128B.U16 R99, desc[UR54][R6.64] ;  /* 0x0000003606637981 */ /* 0x000966000c1e1520 */
.L_x_87:
[----:B------:R-:W-:Y:S05]  /*41e0*/  BSYNC B1 ;  /* 0x0000000000017941 */ /* 0x000fea0003800000 */
.L_x_86:
[----:B---345:R-:W-:Y:S01]  /*41f0*/  IMAD.U32 R6, R99, 0x10000, RZ ;  /* 0x0001000063067824 */ /* 0x038fe200078e00ff */
[----:B------:R-:W-:Y:S01]  /*4200*/  ISETP.GT.AND P1, PT, R4, 0x19, P0 ;  /* 0x000000190400780c */ /* 0x000fe20000724270 */
[----:B------:R-:W-:Y:S01]  /*4210*/  BSSY B1, `(.L_x_88) ;  /* 0x000000c000017945 */ /* 0x000fe20003800000 */
[----:B------:R-:W-:Y:S01]  /*4220*/  IADD3 R8, P0, R67, R10, RZ ;  /* 0x0000000a43087210 */ /* 0x000fe20007f1e0ff */
[----:B------:R-:W-:Y:S01]  /*4230*/  FMUL R7, R6, R89 ;  /* 0x0000005906077220 */ /* 0x000fe20000400000 */
[----:B------:R-:W-:-:S03]  /*4240*/  IADD3 R6, P3, R12, UR46, RZ ;  /* 0x0000002e0c067c10 */ /* 0x000fc6000ff7e0ff */
[----:B------:R-:W-:-:S05]  /*4250*/  FFMA R7, R70, R19, R7 ;  /* 0x0000001346077223 */ /* 0x000fca0000000007 */
[----:B------:R-:W-:Y:S02]  /*4260*/  F2FP.BF16.F32.PACK_AB R9, RZ, R7 ;  /* 0x00000007ff09723e */ /* 0x000fe400000010ff */
[----:B------:R-:W-:Y:S02]  /*4270*/  IADD3.X R7, R13, UR39, RZ, P3, !PT ;  /* 0x000000270d077c10 */ /* 0x000fe40009ffe4ff */
[----:B------:R-:W-:Y:S01]  /*4280*/  PRMT R10, R9, 0x7610, R10 ;  /* 0x00007610090a7816 */ /* 0x000fe2000000000a */
[----:B------:R-:W-:-:S04]  /*4290*/  IMAD.X R9, R5, 0x1, R11, P0 ;  /* 0x0000000105097824 */ /* 0x000fc800000e060b */
[----:B------:R3:W-:Y:S01]  /*42a0*/  @P2 STG.E.U16 desc[UR54][R6.64], R10 ;  /* 0x0000000a06002986 */ /* 0x0007e2000c101536 */
[----:B------:R-:W-:Y:S05]  /*42b0*/  @!P1 BRA `(.L_x_89) ;  /* 0x0000000000049947 */ /* 0x000fea0003800000 */
[----:B------:R4:W5:Y:S02]  /*42c0*/  LDG.E.LTC128B.U16 R99, desc[UR54][R8.64] ;  /* 0x0000003608637981 */ /* 0x000964000c1e1520 */
.L_x_89:
[----:B------:R-:W-:Y:S05]  /*42d0*/  BSYNC B1 ;  /* 0x0000000000017941 */ /* 0x000fea0003800000 */
.L_x_88:
[----:B---3-5:R-:W-:Y:S01]  /*42e0*/  IMAD.U32 R6, R99, 0x10000, RZ ;  /* 0x0001000063067824 */ /* 0x028fe200078e00ff */
[----:B----4-:R-:W-:Y:S01]  /*42f0*/  IADD3 R8, P3, R12, UR47, RZ ;  /* 0x0000002f0c087c10 */ /* 0x010fe2000ff7e0ff */
        /* <DEDUP_REMOVED lines=13> */
.L_x_91:
[----:B------:R-:W-:Y:S05]  /*43d0*/  BSYNC B1 ;  /* 0x0000000000017941 */ /* 0x000fea0003800000 */
.L_x_90:
[----:B---3-5:R-:W-:Y:S01]  /*43e0*/  IMAD.U32 R8, R99, 0x10000, RZ ;  /* 0x0001000063087824 */ /* 0x028fe200078e00ff */
[----:B------:R-:W-:Y:S01]  /*43f0*/  ISETP.GT.AND P3, PT, R4, 0x1, P0 ;  /* 0x000000010400780c */ /* 0x000fe20000764270 */
[----:B------:R-:W-:Y:S02]  /*4400*/  BSSY B1, `(.L_x_92) ;  /* 0x000000b000017945 */ /* 0x000fe40003800000 */
[----:B------:R-:W-:Y:S01]  /*4410*/  FMUL R9, R8, R89 ;  /* 0x0000005908097220 */ /* 0x000fe20000400000 */
[----:B------:R-:W-:-:S03]  /*4420*/  IADD3 R8, P1, R20, UR40, RZ ;  /* 0x0000002814087c10 */ /* 0x000fc6000ff3e0ff */
[----:B------:R-:W-:-:S05]  /*4430*/  FFMA R9, R40, R19, R9 ;  /* 0x0000001328097223 */ /* 0x000fca0000000009 */
[----:B------:R-:W-:Y:S02]  /*4440*/  F2FP.BF16.F32.PACK_AB R10, RZ, R9 ;  /* 0x00000009ff0a723e */ /* 0x000fe400000010ff */
[----:B------:R-:W-:-:S05]  /*4450*/  IADD3.X R9, R21, UR39, RZ, P1, !PT ;  /* 0x0000002715097c10 */ /* 0x000fca0008ffe4ff */
[----:B------:R3:W-:Y:S01]  /*4460*/  @P2 STG.E.U16 desc[UR54][R8.64], R10 ;  /* 0x0000000a08002986 */ /* 0x0007e2000c101536 */
[----:B------:R-:W-:Y:S05]  /*4470*/  @!P3 BRA `(.L_x_93) ;  /* 0x00000000000cb947 */ /* 0x000fea0003800000 */
[----:B---3--:R-:W-:-:S05]  /*4480*/  IADD3 R10, P1, R77, R14, RZ ;  /* 0x0000000e4d0a7210 */ /* 0x008fca0007f3e0ff */
[----:B------:R-:W-:-:S05]  /*4490*/  IMAD.X R11, R15, 0x1, R5, P1 ;  /* 0x000000010f0b7824 */ /* 0x000fca00008e0605 */
[----:B------:R3:W5:Y:S03]  /*44a0*/  LDG.E.LTC128B.U16 R99, desc[UR54][R10.64] ;  /* 0x000000360a637981 */ /* 0x000766000c1e1520 */
.L_x_93:
[----:B------:R-:W-:Y:S05]  /*44b0*/  BSYNC B1 ;  /* 0x0000000000017941 */ /* 0x000fea0003800000 */
.L_x_92:
[----:B---3-5:R-:W-:Y:S01]  /*44c0*/  IMAD.U32 R10, R99, 0x10000, RZ ;  /* 0x00010000630a7824 */ /* 0x028fe200078e00ff */
[----:B------:R-:W-:Y:S01]  /*44d0*/  IADD3 R12, P4, R20, UR41, RZ ;  /* 0x00000029140c7c10 */ /* 0x000fe2000ff9e0ff */
        /* <DEDUP_REMOVED lines=13> */
.L_x_95:
[----:B------:R-:W-:Y:S05]  /*45b0*/  BSYNC B1 ;  /* 0x0000000000017941 */ /* 0x000fea0003800000 */
.L_x_94:
        /* <DEDUP_REMOVED lines=13> */
.L_x_97:
[----:B------:R-:W-:Y:S05]  /*4690*/  BSYNC B1 ;  /* 0x0000000000017941 */ /* 0x000fea0003800000 */
.L_x_96:
        /* <DEDUP_REMOVED lines=13> */
.L_x_99:
[----:B------:R-:W-:Y:S05]  /*4770*/  BSYNC B1 ;  /* 0x0000000000017941 */ /* 0x000fea0003800000 */
.L_x_98:
        /* <DEDUP_REMOVED lines=13> */
.L_x_101:
[----:B------:R-:W-:Y:S05]  /*4850*/  BSYNC B1 ;  /* 0x0000000000017941 */ /* 0x000fea0003800000 */
.L_x_100:
        /* <DEDUP_REMOVED lines=13> */
.L_x_103:
[----:B------:R-:W-:Y:S05]  /*4930*/  BSYNC B1 ;  /* 0x0000000000017941 */ /* 0x000fea0003800000 */
.L_x_102:
        /* <DEDUP_REMOVED lines=13> */
.L_x_105:
[----:B------:R-:W-:Y:S05]  /*4a10*/  BSYNC B1 ;  /* 0x0000000000017941 */ /* 0x000fea0003800000 */
.L_x_104:
        /* <DEDUP_REMOVED lines=13> */
.L_x_107:
[----:B------:R-:W-:Y:S05]  /*4af0*/  BSYNC B1 ;  /* 0x0000000000017941 */ /* 0x000fea0003800000 */
.L_x_106:
        /* <DEDUP_REMOVED lines=13> */
.L_x_109:
[----:B------:R-:W-:Y:S05]  /*4bd0*/  BSYNC B1 ;  /* 0x0000000000017941 */ /* 0x000fea0003800000 */
.L_x_108:
        /* <DEDUP_REMOVED lines=13> */
.L_x_111:
[----:B------:R-:W-:Y:S05]  /*4cb0*/  BSYNC B1 ;  /* 0x0000000000017941 */ /* 0x000fea0003800000 */
.L_x_110:
        /* <DEDUP_REMOVED lines=13> */
.L_x_113:
[----:B------:R-:W-:Y:S05]  /*4d90*/  BSYNC B1 ;  /* 0x0000000000017941 */ /* 0x000fea0003800000 */
.L_x_112:
        /* <DEDUP_REMOVED lines=13> */
.L_x_115:
[----:B------:R-:W-:Y:S05]  /*4e70*/  BSYNC B1 ;  /* 0x0000000000017941 */ /* 0x000fea0003800000 */
.L_x_114:
[----:B---3-5:R-:W-:Y:S01]  /*4e80*/  IMAD.U32 R40, R99, 0x10000, RZ ;  /* 0x0001000063287824 */ /* 0x028fe200078e00ff */
[----:B------:R-:W-:Y:S01]  /*4e90*/  ISETP.GT.AND P0, PT, R4, 0x19, P0 ;  /* 0x000000190400780c */ /* 0x000fe20000704270 */
[----:B------:R-:W-:Y:S02]  /*4ea0*/  BSSY B1, `(.L_x_116) ;  /* 0x000000b000017945 */ /* 0x000fe40003800000 */
[----:B------:R-:W-:Y:S01]  /*4eb0*/  FMUL R41, R40, R89 ;  /* 0x0000005928297220 */ /* 0x000fe20000400000 */
[----:B------:R-:W-:-:S03]  /*4ec0*/  IADD3 R40, P3, R20, UR46, RZ ;  /* 0x0000002e14287c10 */ /* 0x000fc6000ff7e0ff */
[----:B------:R-:W-:-:S05]  /*4ed0*/  FFMA R41, R52, R19, R41 ;  /* 0x0000001334297223 */ /* 0x000fca0000000029 */
[----:B------:R-:W-:Y:S02]  /*4ee0*/  F2FP.BF16.F32.PACK_AB R42, RZ, R41 ;  /* 0x00000029ff2a723e */ /* 0x000fe400000010ff */
[----:B------:R-:W-:Y:S02]  /*4ef0*/  IADD3.X R41, R21, UR39, RZ, P3, !PT ;  /* 0x0000002715297c10 */ /* 0x000fe40009ffe4ff */
[----:B-1----:R-:W-:-:S03]  /*4f00*/  IADD3 R14, P3, R67, R14, RZ ;  /* 0x0000000e430e7210 */ /* 0x002fc60007f7e0ff */
[----:B------:R1:W-:Y:S02]  /*4f10*/  @P2 STG.E.U16 desc[UR54][R40.64], R42 ;  /* 0x0000002a28002986 */ /* 0x0003e4000c101536 */
[----:B------:R-:W-:Y:S01]  /*4f20*/  IMAD.X R15, R15, 0x1, R5, P3 ;  /* 0x000000010f0f7824 */ /* 0x000fe200018e0605 */
[----:B------:R-:W-:Y:S07]  /*4f30*/  @!P0 BRA `(.L_x_117) ;  /* 0x0000000000048947 */ /* 0x000fee0003800000 */
[----:B------:R3:W5:Y:S02]  /*4f40*/  LDG.E.LTC128B.U16 R99, desc[UR54][R14.64] ;  /* 0x000000360e637981 */ /* 0x000764000c1e1520 */
.L_x_117:
[----:B------:R-:W-:Y:S05]  /*4f50*/  BSYNC B1 ;  /* 0x0000000000017941 */ /* 0x000fea0003800000 */
.L_x_116:
        /* <DEDUP_REMOVED lines=13> */
.L_x_119:
[----:B------:R-:W-:Y:S05]  /*5030*/  BSYNC B1 ;  /* 0x0000000000017941 */ /* 0x000fea0003800000 */
.L_x_118:
        /* <DEDUP_REMOVED lines=8> */
[----:B-1----:R-:W-:Y:S02]  /*50c0*/  PRMT R40, R21, 0x7610, R40 ;  /* 0x0000761015287816 */ /* 0x002fe40000000028 */
[----:B------:R-:W-:-:S03]  /*50d0*/  IADD3 R20, P0, R67, R56, RZ ;  /* 0x0000003843147210 */ /* 0x000fc60007f1e0ff */
[----:B------:R1:W-:Y:S02]  /*50e0*/  @P2 STG.E.U16 desc[UR54][R14.64], R40 ;  /* 0x000000280e002986 */ /* 0x0003e4000c101536 */
[----:B------:R-:W-:Y:S01]  /*50f0*/  IMAD.X R21, R57, 0x1, R5, P0 ;  /* 0x0000000139157824 */ /* 0x000fe200000e0605 */
[----:B------:R-:W-:Y:S07]  /*5100*/  @!P1 BRA `(.L_x_121) ;  /* 0x0000000000049947 */ /* 0x000fee0003800000 */
[----:B------:R3:W5:Y:S02]  /*5110*/  LDG.E.LTC128B.U16 R99, desc[UR54][R20.64] ;  /* 0x0000003614637981 */ /* 0x000764000c1e1520 */
.L_x_121:
[----:B------:R-:W-:Y:S05]  /*5120*/  BSYNC B1 ;  /* 0x0000000000017941 */ /* 0x000fea0003800000 */
.L_x_120:
[----:B-1---5:R-:W-:Y:S01]  /*5130*/  IMAD.U32 R14, R99, 0x10000, RZ ;  /* 0x00010000630e7824 */ /* 0x022fe200078e00ff */
[----:B------:R-:W-:Y:S01]  /*5140*/  ISETP.GT.AND P0, PT, R3, 0x180, PT ;  /* 0x000001800300780c */ /* 0x000fe20003f04270 */
[----:B------:R-:W-:Y:S02]  /*5150*/  BSSY B1, `(.L_x_122) ;  /* 0x000000c000017945 */ /* 0x000fe40003800000 */
[----:B------:R-:W-:Y:S01]  /*5160*/  FMUL R14, R14, R89 ;  /* 0x000000590e0e7220 */ /* 0x000fe20000400000 */
[----:B------:R-:W-:-:S03]  /*5170*/  ISETP.GT.AND P2, PT, R4, RZ, P0 ;  /* 0x000000ff0400720c */ /* 0x000fc60000744270 */
[----:B------:R-:W-:Y:S01]  /*5180*/  FFMA R55, R55, R19, R14 ;  /* 0x0000001337377223 */ /* 0x000fe2000000000e */
[----:B------:R-:W-:-:S04]  /*5190*/  IADD3 R14, P3, R74, UR47, RZ ;  /* 0x0000002f4a0e7c10 */ /* 0x000fc8000ff7e0ff */
[----:B------:R-:W-:Y:S02]  /*51a0*/  F2FP.BF16.F32.PACK_AB R55, RZ, R55 ;  /* 0x00000037ff37723e */ /* 0x000fe400000010ff */
[----:B------:R-:W-:-:S05]  /*51b0*/  IADD3.X R15, R75, UR39, RZ, P3, !PT ;  /* 0x000000274b0f7c10 */ /* 0x000fca0009ffe4ff */
[----:B------:R1:W-:Y:S01]  /*51c0*/  @P1 STG.E.U16 desc[UR54][R14.64], R55 ;  /* 0x000000370e001986 */ /* 0x0003e2000c101536 */
[----:B------:R-:W-:Y:S05]  /*51d0*/  @!P2 BRA `(.L_x_123) ;  /* 0x00000000000ca947 */ /* 0x000fea0003800000 */
[----:B-1----:R-:W-:-:S05]  /*51e0*/  IADD3 R14, P1, R6, R73, RZ ;  /* 0x00000049060e7210 */ /* 0x002fca0007f3e0ff */
[----:B------:R-:W-:-:S05]  /*51f0*/  IMAD.X R15, R7, 0x1, R5, P1 ;  /* 0x00000001070f7824 */ /* 0x000fca00008e0605 */
[----:B------:R1:W5:Y:S03]  /*5200*/  LDG.E.LTC128B.U16 R99, desc[UR54][R14.64] ;  /* 0x000000360e637981 */ /* 0x000366000c1e1520 */
.L_x_123:
[----:B------:R-:W-:Y:S05]  /*5210*/  BSYNC B1 ;  /* 0x0000000000017941 */ /* 0x000fea0003800000 */
.L_x_122:
[----:B-1---5:R-:W-:Y:S01]  /*5220*/  IMAD.U32 R14, R99, 0x10000, RZ ;  /* 0x00010000630e7824 */ /* 0x022fe200078e00ff */
[----:B------:R-:W-:Y:S01]  /*5230*/  ISETP.GT.AND P3, PT, R4, 0x1, P0 ;  /* 0x000000010400780c */ /* 0x000fe20000764270 */
[----:B------:R-:W-:Y:S02]  /*5240*/  BSSY B1, `(.L_x_124) ;  /* 0x000000b000017945 */ /* 0x000fe40003800000 */
[----:B------:R-:W-:Y:S01]  /*5250*/  FMUL R15, R14, R89 ;  /* 0x000000590e0f7220 */ /* 0x000fe20000400000 */
[----:B------:R-:W-:-:S03]  /*5260*/  IADD3 R14, P1, R8, UR40, RZ ;  /* 0x00000028080e7c10 */ /* 0x000fc6000ff3e0ff */
[----:B------:R-:W-:-:S05]  /*5270*/  FFMA R15, R24, R19, R15 ;  /* 0x00000013180f7223 */ /* 0x000fca000000000f */
[----:B---3--:R-:W-:Y:S02]  /*5280*/  F2FP.BF16.F32.PACK_AB R20, RZ, R15 ;  /* 0x0000000fff14723e */ /* 0x008fe400000010ff */
[----:B------:R-:W-:-:S05]  /*5290*/  IADD3.X R15, R9, UR39, RZ, P1, !PT ;  /* 0x00000027090f7c10 */ /* 0x000fca0008ffe4ff */
[----:B------:R1:W-:Y:S01]  /*52a0*/  @P2 STG.E.U16 desc[UR54][R14.64], R20 ;  /* 0x000000140e002986 */ /* 0x0003e2000c101536 */
[----:B------:R-:W-:Y:S05]  /*52b0*/  @!P3 BRA `(.L_x_125) ;  /* 0x00000000000cb947 */ /* 0x000fea0003800000 */
[----:B-1----:R-:W-:-:S05]  /*52c0*/  IADD3 R14, P1, R6, R77, RZ ;  /* 0x0000004d060e7210 */ /* 0x002fca0007f3e0ff */
[----:B------:R-:W-:-:S05]  /*52d0*/  IMAD.X R15, R7, 0x1, R5, P1 ;  /* 0x00000001070f7824 */ /* 0x000fca00008e0605 */
[----:B------:R3:W5:Y:S03]  /*52e0*/  LDG.E.LTC128B.U16 R99, desc[UR54][R14.64] ;  /* 0x000000360e637981 */ /* 0x000766000c1e1520 */
.L_x_125:
[----:B------:R-:W-:Y:S05]  /*52f0*/  BSYNC B1 ;  /* 0x0000000000017941 */ /* 0x000fea0003800000 */
.L_x_124:
[----:B-1-3-5:R-:W-:Y:S01]  /*5300*/  IMAD.U32 R14, R99, 0x10000, RZ ;  /* 0x00010000630e7824 */ /* 0x02afe200078e00ff */
        /* <DEDUP_REMOVED lines=13> */
.L_x_127:
[----:B------:R-:W-:Y:S05]  /*53e0*/  BSYNC B1 ;  /* 0x0000000000017941 */ /* 0x000fea0003800000 */
.L_x_126:
[----:B-1-3-5:R-:W-:Y:S01]  /*53f0*/  IMAD.U32 R14, R99, 0x10000, RZ ;  /* 0x00010000630e7824 */ /* 0x02afe200078e00ff */
[----:B------:R-:W-:Y:S01]  /*5400*/  ISETP.GT.AND P3, PT, R4, 0x1, P1 ;  /* 0x000000010400780c */ /* 0x000fe20000f64270 */
[----:B------:R-:W-:Y:S02]  /*5410*/  BSSY B1, `(.L_x_128) ;  /* 0x000000b000017945 */ /* 0x000fe40003800000 */
[----:B------:R-:W-:Y:S01]  /*5420*/  FMUL R3, R14, R89 ;  /* 0x000000590e037220 */ /* 0x000fe20000400000 */
[----:B------:R-:W-:-:S03]  /*5430*/  IADD3 R14, P4, R12, UR40, RZ ;  /* 0x000000280c0e7c10 */ /* 0x000fc6000ff9e0ff */
[----:B------:R-:W-:Y:S01]  /*5440*/  FFMA R3, R26, R19, R3 ;  /* 0x000000131a037223 */ /* 0x000fe20000000003 */
[----:B------:R-:W-:-:S04]  /*5450*/  IADD3.X R15, R13, UR39, RZ, P4, !PT ;  /* 0x000000270d0f7c10 */ /* 0x000fc8000a7fe4ff */
[----:B------:R-:W-:-:S05]  /*5460*/  F2FP.BF16.F32.PACK_AB R3, RZ, R3 ;  /* 0x00000003ff03723e */ /* 0x000fca00000010ff */
[----:B------:R1:W-:Y:S01]  /*5470*/  @P2 STG.E.U16 desc[UR54][R14.64], R3 ;  /* 0x000000030e002986 */ /* 0x0003e2000c101536 */
[----:B------:R-:W-:Y:S05]  /*5480*/  @!P3 BRA `(.L_x_129) ;  /* 0x00000000000cb947 */ /* 0x000fea0003800000 */
[----:B-1----:R-:W-:-:S05]  /*5490*/  IADD3 R14, P2, R10, R77, RZ ;  /* 0x0000004d0a0e7210 */ /* 0x002fca0007f5e0ff */
[----:B------:R-:W-:-:S05]  /*54a0*/  IMAD.X R15, R11, 0x1, R5, P2 ;  /* 0x000000010b0f7824 */ /* 0x000fca00010e0605 */
[----:B------:R3:W5:Y:S03]  /*54b0*/  LDG.E.LTC128B.U16 R99, desc[UR54][R14.64] ;  /* 0x000000360e637981 */ /* 0x000766000c1e1520 */
.L_x_129:
[----:B------:R-:W-:Y:S05]  /*54c0*/  BSYNC B1 ;  /* 0x0000000000017941 */ /* 0x000fea0003800000 */
.L_x_128:
[----:B-1-3-5:R-:W-:Y:S01]  /*54d0*/  IMAD.U32 R14, R99, 0x10000, RZ ;  /* 0x00010000630e7824 */ /* 0x02afe200078e00ff */
        /* <DEDUP_REMOVED lines=12> */
.L_x_131:
[----:B------:R-:W-:Y:S05]  /*55a0*/  BSYNC B1 ;  /* 0x0000000000017941 */ /* 0x000fea0003800000 */
.L_x_130:
        /* <DEDUP_REMOVED lines=13> */
.L_x_133:
[----:B------:R-:W-:Y:S05]  /*5680*/  BSYNC B1 ;  /* 0x0000000000017941 */ /* 0x000fea0003800000 */
.L_x_132:
        /* <DEDUP_REMOVED lines=13> */
.L_x_135:
[----:B------:R-:W-:Y:S05]  /*5760*/  BSYNC B1 ;  /* 0x0000000000017941 */ /* 0x000fea0003800000 */
.L_x_134:
        /* <DEDUP_REMOVED lines=13> */
.L_x_137:
[----:B------:R-:W-:Y:S05]  /*5840*/  BSYNC B1 ;  /* 0x0000000000017941 */ /* 0x000fea0003800000 */
.L_x_136:
        /* <DEDUP_REMOVED lines=13> */
.L_x_139:
[----:B------:R-:W-:Y:S05]  /*5920*/  BSYNC B1 ;  /* 0x0000000000017941 */ /* 0x000fea0003800000 */
.L_x_138:
        /* <DEDUP_REMOVED lines=13> */
.L_x_141:
[----:B------:R-:W-:Y:S05]  /*5a00*/  BSYNC B1 ;  /* 0x0000000000017941 */ /* 0x000fea0003800000 */
.L_x_140:
        /* <DEDUP_REMOVED lines=13> */
.L_x_143:
[----:B------:R-:W-:Y:S05]  /*5ae0*/  BSYNC B1 ;  /* 0x0000000000017941 */ /* 0x000fea0003800000 */
.L_x_142:
        /* <DEDUP_REMOVED lines=13> */
.L_x_145:
[----:B------:R-:W-:Y:S05]  /*5bc0*/  BSYNC B1 ;  /* 0x0000000000017941 */ /* 0x000fea0003800000 */
.L_x_144:
        /* <DEDUP_REMOVED lines=13> */
.L_x_147:
[----:B------:R-:W-:Y:S05]  /*5ca0*/  BSYNC B1 ;  /* 0x0000000000017941 */ /* 0x000fea0003800000 */
.L_x_146:
[----:B-1-3-5:R-:W-:Y:S01]  /*5cb0*/  IMAD.U32 R14, R99, 0x10000, RZ ;  /* 0x00010000630e7824 */ /* 0x02afe200078e00ff */
[----:B------:R-:W-:Y:S01]  /*5cc0*/  ISETP.GT.AND P0, PT, R4, 0x19, P0 ;  /* 0x000000190400780c */ /* 0x000fe20000704270 */
[----:B------:R-:W-:Y:S02]  /*5cd0*/  BSSY B1, `(.L_x_148) ;  /* 0x000000b000017945 */ /* 0x000fe40003800000 */
[----:B------:R-:W-:Y:S01]  /*5ce0*/  FMUL R3, R14, R89 ;  /* 0x000000590e037220 */ /* 0x000fe20000400000 */
[----:B------:R-:W-:-:S03]  /*5cf0*/  IADD3 R14, P3, R8, UR46, RZ ;  /* 0x0000002e080e7c10 */ /* 0x000fc6000ff7e0ff */
[----:B------:R-:W-:Y:S01]  /*5d00*/  FFMA R3, R36, R19, R3 ;  /* 0x0000001324037223 */ /* 0x000fe20000000003 */
[----:B------:R-:W-:Y:S02]  /*5d10*/  IADD3.X R15, R9, UR39, RZ, P3, !PT ;  /* 0x00000027090f7c10 */ /* 0x000fe40009ffe4ff */
[----:B----4-:R-:W-:Y:S02]  /*5d20*/  IADD3 R6, P3, R6, R67, RZ ;  /* 0x0000004306067210 */ /* 0x010fe40007f7e0ff */
[----:B------:R-:W-:-:S03]  /*5d30*/  F2FP.BF16.F32.PACK_AB R3, RZ, R3 ;  /* 0x00000003ff03723e */ /* 0x000fc600000010ff */
[----:B------:R-:W-:Y:S02]  /*5d40*/  IMAD.X R7, R7, 0x1, R5, P3 ;  /* 0x0000000107077824 */ /* 0x000fe400018e0605 */
[----:B------:R1:W-:Y:S01]  /*5d50*/  @P2 STG.E.U16 desc[UR54][R14.64], R3 ;  /* 0x000000030e002986 */ /* 0x0003e2000c101536 */
[----:B------:R-:W-:Y:S05]  /*5d60*/  @!P0 BRA `(.L_x_149) ;  /* 0x0000000000048947 */ /* 0x000fea0003800000 */
[----:B------:R3:W5:Y:S02]  /*5d70*/  LDG.E.LTC128B.U16 R99, desc[UR54][R6.64] ;  /* 0x0000003606637981 */ /* 0x000764000c1e1520 */
.L_x_149:
[----:B------:R-:W-:Y:S05]  /*5d80*/  BSYNC B1 ;  /* 0x0000000000017941 */ /* 0x000fea0003800000 */
.L_x_148:
        /* <DEDUP_REMOVED lines=13> */
.L_x_151:
[----:B------:R-:W-:Y:S05]  /*5e60*/  BSYNC B1 ;  /* 0x0000000000017941 */ /* 0x000fea0003800000 */
.L_x_150:
[----:B---345:R-:W-:Y:S01]  /*5e70*/  IMAD.U32 R6, R99, 0x10000, RZ ;  /* 0x0001000063067824 */ /* 0x038fe200078e00ff */
[----:B------:R-:W-:Y:S01]  /*5e80*/  ISETP.GT.AND P1, PT, R4, 0x19, P1 ;  /* 0x000000190400780c */ /* 0x000fe20000f24270 */
[----:B------:R-:W-:Y:S02]  /*5e90*/  BSSY B1, `(.L_x_152) ;  /* 0x000000b000017945 */ /* 0x000fe40003800000 */
[----:B-1----:R-:W-:Y:S01]  /*5ea0*/  FMUL R3, R6, R89 ;  /* 0x0000005906037220 */ /* 0x002fe20000400000 */
[----:B------:R-:W-:-:S03]  /*5eb0*/  IADD3 R6, P0, R12, UR46, RZ ;  /* 0x0000002e0c067c10 */ /* 0x000fc6000ff1e0ff */
[----:B------:R-:W-:Y:S01]  /*5ec0*/  FFMA R3, R38, R19, R3 ;  /* 0x0000001326037223 */ /* 0x000fe20000000003 */
[----:B------:R-:W-:Y:S02]  /*5ed0*/  IADD3.X R7, R13, UR39, RZ, P0, !PT ;  /* 0x000000270d077c10 */ /* 0x000fe400087fe4ff */
[----:B------:R-:W-:Y:S02]  /*5ee0*/  IADD3 R4, P0, R10, R67, RZ ;  /* 0x000000430a047210 */ /* 0x000fe40007f1e0ff */
[----:B------:R-:W-:-:S03]  /*5ef0*/  F2FP.BF16.F32.PACK_AB R3, RZ, R3 ;  /* 0x00000003ff03723e */ /* 0x000fc600000010ff */
[----:B------:R-:W-:Y:S02]  /*5f00*/  IMAD.X R5, R11, 0x1, R5, P0 ;  /* 0x000000010b057824 */ /* 0x000fe400000e0605 */
[----:B------:R1:W-:Y:S01]  /*5f10*/  @P3 STG.E.U16 desc[UR54][R6.64], R3 ;  /* 0x0000000306003986 */ /* 0x0003e2000c101536 */
[----:B------:R-:W-:Y:S05]  /*5f20*/  @!P1 BRA `(.L_x_153) ;  /* 0x0000000000049947 */ /* 0x000fea0003800000 */
[----:B------:R3:W5:Y:S02]  /*5f30*/  LDG.E.LTC128B.U16 R99, desc[UR54][R4.64] ;  /* 0x0000003604637981 */ /* 0x000764000c1e1520 */
.L_x_153:
[----:B------:R-:W-:Y:S05]  /*5f40*/  BSYNC B1 ;  /* 0x0000000000017941 */ /* 0x000fea0003800000 */
.L_x_152:
[----:B------:R-:W-:Y:S05]  /*5f50*/  @!P1 BRA `(.L_x_154) ;  /* 0x00000018003c9947 */ /* 0x000fea0003800000 */
[----:B---3-5:R-:W-:-:S04]  /*5f60*/  IMAD.U32 R4, R99, 0x10000, RZ ;  /* 0x0001000063047824 */ /* 0x028fc800078e00ff */
[----:B------:R-:W-:-:S04]  /*5f70*/  FMUL R4, R4, R89 ;  /* 0x0000005904047220 */ /* 0x000fc80000400000 */
[----:B------:R-:W-:Y:S01]  /*5f80*/  FFMA R39, R39, R19, R4 ;  /* 0x0000001327277223 */ /* 0x000fe20000000004 */
[----:B------:R-:W-:-:S04]  /*5f90*/  IADD3 R4, P0, R12, UR47, RZ ;  /* 0x0000002f0c047c10 */ /* 0x000fc8000ff1e0ff */
[----:B------:R-:W-:Y:S02]  /*5fa0*/  F2FP.BF16.F32.PACK_AB R39, RZ, R39 ;  /* 0x00000027ff27723e */ /* 0x000fe400000010ff */
[----:B------:R-:W-:-:S05]  /*5fb0*/  IADD3.X R5, R13, UR39, RZ, P0, !PT ;  /* 0x000000270d057c10 */ /* 0x000fca00087fe4ff */
[----:B------:R4:W-:Y:S01]  /*5fc0*/  STG.E.U16 desc[UR54][R4.64], R39 ;  /* 0x0000002704007986 */ /* 0x0009e2000c101536 */
[----:B------:R-:W-:Y:S05]  /*5fd0*/  BRA `(.L_x_154) ;  /* 0x00000018001c7947 */ /* 0x000fea0003800000 */
.L_x_29:
[----:B------:R-:W-:Y:S01]  /*5fe0*/  ULDC.64 UR4, c[0x0][0x5c0] ;  /* 0x0001700000047ab9 */ /* 0x000fe20000000a00 */
[-C--:B------:R-:W-:Y:S01]  /*5ff0*/  FMUL R72, R72, R19.reuse ;  /* 0x0000001348487220 */ /* 0x080fe20000400000 */
[----:B------:R-:W-:Y:S01]  /*6000*/  LEA R10, P0, R104, UR4, 0x1 ;  /* 0x00000004680a7c11 */ /* 0x000fe2000f8008ff */
[-C--:B------:R-:W-:Y:S01]  /*6010*/  FMUL R73, R73, R19.reuse ;  /* 0x0000001349497220 */ /* 0x080fe20000400000 */
[----:B------:R-:W-:Y:S01]  /*6020*/  ISETP.GT.AND P4, PT, R4, 0x1, P1 ;  /* 0x000000010400780c */ /* 0x000fe20000f84270 */
[-C--:B------:R-:W-:Y:S01]  /*6030*/  FMUL R74, R74, R19.reuse ;  /* 0x000000134a4a7220 */ /* 0x080fe20000400000 */
[----:B------:R-:W-:Y:S01]  /*6040*/  LEA.HI.X R11, R104, UR5, R113, 0x1, P0 ;  /* 0x00000005680b7c11 */ /* 0x000fe200080f0c71 */
[-C--:B------:R-:W-:Y:S01]  /*6050*/  FMUL R75, R75, R19.reuse ;  /* 0x000000134b4b7220 */ /* 0x080fe20000400000 */
[----:B------:R-:W-:Y:S01]  /*6060*/  F2FP.BF16.F32.PACK_AB R72, RZ, R72 ;  /* 0x00000048ff48723e */ /* 0x000fe200000010ff */
[-C--:B------:R-:W-:Y:S01]  /*6070*/  FMUL R76, R76, R19.reuse ;  /* 0x000000134c4c7220 */ /* 0x080fe20000400000 */
[----:B------:R-:W-:Y:S01]  /*6080*/  ISETP.GT.AND P0, PT, R3, 0x8, PT ;  /* 0x000000080300780c */ /* 0x000fe20003f04270 */
[-C--:B------:R-:W-:Y:S01]  /*6090*/  FMUL R77, R77, R19.reuse ;  /* 0x000000134d4d7220 */ /* 0x080fe20000400000 */
[----:B------:R-:W-:Y:S01]  /*60a0*/  LEA R14, P5, R12, R10, 0x4 ;  /* 0x0000000a0c0e7211 */ /* 0x000fe200078a20ff */
[----:B------:R-:W-:Y:S01]  /*60b0*/  @P3 STG.E.U16 desc[UR54][R10.64], R72 ;  /* 0x000000480a003986 */ /* 0x000fe2000c101536 */
[----:B------:R-:W-:Y:S01]  /*60c0*/  ISETP.GT.AND P3, PT, R4, 0x1, P0 ;  /* 0x000000010400780c */ /* 0x000fe20000764270 */
[----:B------:R-:W-:Y:S01]  /*60d0*/  FMUL R78, R78, R19 ;  /* 0x000000134e4e7220 */ /* 0x000fe20000400000 */
[----:B------:R-:W-:Y:S01]  /*60e0*/  ISETP.GT.AND P2, PT, R4, RZ, P0 ;  /* 0x000000ff0400720c */ /* 0x000fe20000744270 */
[----:B------:R-:W-:Y:S01]  /*60f0*/  @P4 IMAD.MOV.U32 R6, RZ, RZ, R10 ;  /* 0x000000ffff064224 */ /* 0x000fe200078e000a */
[----:B------:R-:W-:Y:S01]  /*6100*/  LEA.HI.X R15, R12, R11, R13, 0x4, P5 ;  /* 0x0000000b0c0f7211 */ /* 0x000fe200028f240d */
[----:B------:R-:W-:Y:S01]  /*6110*/  @P4 IMAD.MOV.U32 R7, RZ, RZ, R11 ;  /* 0x000000ffff074224 */ /* 0x000fe200078e000b */
[----:B------:R-:W-:Y:S01]  /*6120*/  F2FP.BF16.F32.PACK_AB R73, RZ, R73 ;  /* 0x00000049ff49723e */ /* 0x000fe200000010ff */
[-C--:B------:R-:W-:Y:S01]  /*6130*/  FMUL R79, R79, R19.reuse ;  /* 0x000000134f4f7220 */ /* 0x080fe20000400000 */
[----:B------:R-:W-:Y:S01]  /*6140*/  ISETP.GT.AND P5, PT, R4, 0x8, P1 ;  /* 0x000000080400780c */ /* 0x000fe20000fa4270 */
[-C--:B------:R-:W-:Y:S01]  /*6150*/  FMUL R80, R80, R19.reuse ;  /* 0x0000001350507220 */ /* 0x080fe20000400000 */
[----:B------:R-:W-:Y:S01]  /*6160*/  F2FP.BF16.F32.PACK_AB R74, RZ, R74 ;  /* 0x0000004aff4a723e */ /* 0x000fe200000010ff */
[----:B------:R0:W-:Y:S01]  /*6170*/  @P4 STG.E.U16 desc[UR54][R6.64+0x2], R73 ;  /* 0x0000024906004986 */ /* 0x0001e2000c101536 */
[C---:B------:R-:W-:Y:S01]  /*6180*/  ISETP.GT.AND P4, PT, R4.reuse, 0x9, P1 ;  /* 0x000000090400780c */ /* 0x040fe20000f84270 */
[----:B------:R-:W-:Y:S01]  /*6190*/  FMUL R81, R81, R19 ;  /* 0x0000001351517220 */ /* 0x000fe20000400000 */
[----:B------:R-:W-:Y:S01]  /*61a0*/  F2FP.BF16.F32.PACK_AB R75, RZ, R75 ;  /* 0x0000004bff4b723e */ /* 0x000fe200000010ff */
[----:B------:R-:W-:Y:S01]  /*61b0*/  @P2 STG.E.U16 desc[UR54][R14.64], R74 ;  /* 0x0000004a0e002986 */ /* 0x000fe2000c101536 */
[----:B------:R-:W-:Y:S01]  /*61c0*/  ISETP.GT.AND P2, PT, R4, 0x8, P0 ;  /* 0x000000080400780c */ /* 0x000fe20000744270 */
[-C--:B------:R-:W-:Y:S01]  /*61d0*/  FMUL R82, R82, R19.reuse ;  /* 0x0000001352527220 */ /* 0x080fe20000400000 */
[----:B------:R-:W-:Y:S01]  /*61e0*/  F2FP.BF16.F32.PACK_AB R76, RZ, R76 ;  /* 0x0000004cff4c723e */ /* 0x000fe200000010ff */
[----:B------:R-:W-:Y:S01]  /*61f0*/  FMUL R83, R83, R19 ;  /* 0x0000001353537220 */ /* 0x000fe20000400000 */
[----:B------:R-:W-:Y:S01]  /*6200*/  F2FP.BF16.F32.PACK_AB R77, RZ, R77 ;  /* 0x0000004dff4d723e */ /* 0x000fe200000010ff */
[----:B------:R-:W-:Y:S01]  /*6210*/  FMUL R84, R84, R19 ;  /* 0x0000001354547220 */ /* 0x000fe20000400000 */
[----:B------:R-:W-:Y:S01]  /*6220*/  F2FP.BF16.F32.PACK_AB R78, RZ, R78 ;  /* 0x0000004eff4e723e */ /* 0x000fe200000010ff */
[----:B0-----:R-:W-:Y:S01]  /*6230*/  @P3 IMAD.MOV.U32 R6, RZ, RZ, R14 ;  /* 0x000000ffff063224 */ /* 0x001fe200078e000e */
[----:B------:R-:W-:Y:S01]  /*6240*/  F2FP.BF16.F32.PACK_AB R79, RZ, R79 ;  /* 0x0000004fff4f723e */ /* 0x000fe200000010ff */
[----:B------:R-:W-:Y:S01]  /*6250*/  @P3 IMAD.MOV.U32 R7, RZ, RZ, R15 ;  /* 0x000000ffff073224 */ /* 0x000fe200078e000f */
[----:B------:R-:W-:Y:S01]  /*6260*/  F2FP.BF16.F32.PACK_AB R80, RZ, R80 ;  /* 0x00000050ff50723e */ /* 0x000fe200000010ff */
[----:B------:R-:W-:Y:S01]  /*6270*/  FMUL R85, R85, R19 ;  /* 0x0000001355557220 */ /* 0x000fe20000400000 */
[----:B------:R-:W-:Y:S01]  /*6280*/  F2FP.BF16.F32.PACK_AB R81, RZ, R81 ;  /* 0x00000051ff51723e */ /* 0x000fe200000010ff */
[-C--:B------:R-:W-:Y:S01]  /*6290*/  FMUL R86, R86, R19.reuse ;  /* 0x0000001356567220 */ /* 0x080fe20000400000 */
[----:B------:R0:W-:Y:S01]  /*62a0*/  @P3 STG.E.U16 desc[UR54][R6.64+0x2], R75 ;  /* 0x0000024b06003986 */ /* 0x0001e2000c101536 */
[----:B------:R-:W-:Y:S01]  /*62b0*/  ISETP.GT.AND P3, PT, R4, 0x9, P0 ;  /* 0x000000090400780c */ /* 0x000fe20000764270 */
[-C--:B------:R-:W-:Y:S01]  /*62c0*/  FMUL R87, R87, R19.reuse ;  /* 0x0000001357577220 */ /* 0x080fe20000400000 */
[----:B------:R-:W-:Y:S01]  /*62d0*/  F2FP.BF16.F32.PACK_AB R82, RZ, R82 ;  /* 0x00000052ff52723e */ /* 0x000fe200000010ff */
[----:B------:R-:W-:Y:S01]  /*62e0*/  FMUL R56, R56, R19 ;  /* 0x0000001338387220 */ /* 0x000fe20000400000 */
[----:B------:R-:W-:Y:S01]  /*62f0*/  F2FP.BF16.F32.PACK_AB R83, RZ, R83 ;  /* 0x00000053ff53723e */ /* 0x000fe200000010ff */
[-C--:B------:R-:W-:Y:S01]  /*6300*/  FMUL R57, R57, R19.reuse ;  /* 0x0000001339397220 */ /* 0x080fe20000400000 */
[----:B------:R-:W-:Y:S01]  /*6310*/  F2FP.BF16.F32.PACK_AB R84, RZ, R84 ;  /* 0x00000054ff54723e */ /* 0x000fe200000010ff */
[----:B------:R-:W-:Y:S01]  /*6320*/  FMUL R58, R58, R19 ;  /* 0x000000133a3a7220 */ /* 0x000fe20000400000 */
[----:B------:R-:W-:Y:S01]  /*6330*/  F2FP.BF16.F32.PACK_AB R85, RZ, R85 ;  /* 0x00000055ff55723e */ /* 0x000fe200000010ff */
[----:B------:R-:W-:Y:S01]  /*6340*/  FMUL R59, R59, R19 ;  /* 0x000000133b3b7220 */ /* 0x000fe20000400000 */
[----:B------:R-:W-:Y:S01]  /*6350*/  F2FP.BF16.F32.PACK_AB R86, RZ, R86 ;  /* 0x00000056ff56723e */ /* 0x000fe200000010ff */
[--C-:B0-----:R-:W-:Y:S01]  /*6360*/  @P5 IMAD.MOV.U32 R6, RZ, RZ, R10.reuse ;  /* 0x000000ffff065224 */ /* 0x101fe200078e000a */
        /* <DEDUP_REMOVED lines=13> */
[----:B------:R-:W-:Y:S01]  /*6440*/  PRMT R5, R58, 0x7610, R5 ;  /* 0x000076103a057816 */ /* 0x000fe20000000005 */
[-C--:B------:R-:W-:Y:S01]  /*6450*/  FMUL R65, R65, R19.reuse ;  /* 0x0000001341417220 */ /* 0x080fe20000400000 */
[----:B------:R-:W-:Y:S01]  /*6460*/  F2FP.BF16.F32.PACK_AB R60, RZ, R60 ;  /* 0x0000003cff3c723e */ /* 0x000fe200000010ff */
[----:B------:R-:W-:Y:S01]  /*6470*/  FMUL R66, R66, R19 ;  /* 0x0000001342427220 */ /* 0x000fe20000400000 */
[----:B------:R-:W-:Y:S01]  /*6480*/  F2FP.BF16.F32.PACK_AB R61, RZ, R61 ;  /* 0x0000003dff3d723e */ /* 0x000fe200000010ff */
[----:B0-----:R-:W-:Y:S01]  /*6490*/  @P4 IMAD.MOV.U32 R6, RZ, RZ, R10 ;  /* 0x000000ffff064224 */ /* 0x001fe200078e000a */
[----:B------:R-:W-:Y:S01]  /*64a0*/  F2FP.BF16.F32.PACK_AB R62, RZ, R62 ;  /* 0x0000003eff3e723e */ /* 0x000fe200000010ff */
[----:B------:R-:W-:Y:S01]  /*64b0*/  @P4 IMAD.MOV.U32 R7, RZ, RZ, R11 ;  /* 0x000000ffff074224 */ /* 0x000fe200078e000b */
[----:B------:R-:W-:Y:S01]  /*64c0*/  F2FP.BF16.F32.PACK_AB R63, RZ, R63 ;  /* 0x0000003fff3f723e */ /* 0x000fe200000010ff */
[-C--:B------:R-:W-:Y:S01]  /*64d0*/  FMUL R67, R67, R19.reuse ;  /* 0x0000001343437220 */ /* 0x080fe20000400000 */
[----:B------:R-:W-:Y:S01]  /*64e0*/  F2FP.BF16.F32.PACK_AB R64, RZ, R64 ;  /* 0x00000040ff40723e */ /* 0x000fe200000010ff */
[-C--:B------:R-:W-:Y:S01]  /*64f0*/  FMUL R68, R68, R19.reuse ;  /* 0x0000001344447220 */ /* 0x080fe20000400000 */
[----:B------:R0:W-:Y:S01]  /*6500*/  @P4 STG.E.U16 desc[UR54][R6.64+0x12], R77 ;  /* 0x0000124d06004986 */ /* 0x0001e2000c101536 */
[----:B------:R-:W-:Y:S01]  /*6510*/  ISETP.GT.AND P4, PT, R4, 0x11, P1 ;  /* 0x000000110400780c */ /* 0x000fe20000f84270 */
[----:B------:R-:W-:Y:S01]  /*6520*/  FMUL R69, R69, R19 ;  /* 0x0000001345457220 */ /* 0x000fe20000400000 */
[----:B------:R-:W-:Y:S01]  /*6530*/  F2FP.BF16.F32.PACK_AB R65, RZ, R65 ;  /* 0x00000041ff41723e */ /* 0x000fe200000010ff */
        /* <DEDUP_REMOVED lines=8> */
[--C-:B0-----:R-:W-:Y:S01]  /*65c0*/  @P2 IMAD.MOV.U32 R6, RZ, RZ, R14.reuse ;  /* 0x000000ffff062224 */ /* 0x101fe200078e000e */
[----:B------:R-:W-:Y:S01]  /*65d0*/  F2FP.BF16.F32.PACK_AB R70, RZ, R70 ;  /* 0x00000046ff46723e */ /* 0x000fe200000010ff */
[--C-:B------:R-:W-:Y:S01]  /*65e0*/  @P2 IMAD.MOV.U32 R7, RZ, RZ, R15.reuse ;  /* 0x000000ffff072224 */ /* 0x100fe200078e000f */
        /* <DEDUP_REMOVED lines=37> */
[----:B------:R-:W-:-:S02]  /*6840*/  @P5 IMAD.MOV.U32 R7, RZ, RZ, R11 ;  /* 0x000000ffff075224 */ /* 0x000fc400078e000b */
[-C--:B------:R-:W-:Y:S01]  /*6850*/  FMUL R55, R55, R19.reuse ;  /* 0x0000001337377220 */ /* 0x080fe20000400000 */
[-C--:B------:R-:W-:Y:S01]  /*6860*/  FMUL R25, R25, R19.reuse ;  /* 0x0000001319197220 */ /* 0x080fe20000400000 */
[----:B------:R-:W-:Y:S01]  /*6870*/  F2FP.BF16.F32.PACK_AB R24, RZ, R24 ;  /* 0x00000018ff18723e */ /* 0x000fe200000010ff */
[-C--:B------:R-:W-:Y:S01]  /*6880*/  FMUL R26, R26, R19.reuse ;  /* 0x000000131a1a7220 */ /* 0x080fe20000400000 */
[----:B------:R0:W-:Y:S01]  /*6890*/  @P5 STG.E.U16 desc[UR54][R6.64+0x20], R80 ;  /* 0x0000205006005986 */ /* 0x0001e2000c101536 */
[----:B------:R-:W-:Y:S01]  /*68a0*/  IADD3 R12, P5, R10, UR41, RZ ;  /* 0x000000290a0c7c10 */ /* 0x000fe2000ffbe0ff */
[----:B------:R-:W-:Y:S01]  /*68b0*/  FMUL R27, R27, R19 ;  /* 0x000000131b1b7220 */ /* 0x000fe20000400000 */
[----:B------:R-:W-:Y:S01]  /*68c0*/  F2FP.BF16.F32.PACK_AB R55, RZ, R55 ;  /* 0x00000037ff37723e */ /* 0x000fe200000010ff */
[-C--:B------:R-:W-:Y:S01]  /*68d0*/  FMUL R28, R28, R19.reuse ;  /* 0x000000131c1c7220 */ /* 0x080fe20000400000 */
[----:B------:R-:W-:Y:S01]  /*68e0*/  IADD3.X R13, R11, UR39, RZ, P5, !PT ;  /* 0x000000270b0d7c10 */ /* 0x000fe2000affe4ff */
        /* <DEDUP_REMOVED lines=15> */
[-C--:B------:R-:W-:Y:S01]  /*69e0*/  FMUL R34, R34, R19.reuse ;  /* 0x0000001322227220 */ /* 0x080fe20000400000 */
[----:B------:R-:W-:Y:S01]  /*69f0*/  ISETP.GT.AND P1, PT, R4, 0x19, P1 ;  /* 0x000000190400780c */ /* 0x000fe20000f24270 */
        /* <DEDUP_REMOVED lines=12> */
[----:B------:R-:W-:-:S02]  /*6ac0*/  @P1 IMAD.MOV.U32 R8, RZ, RZ, R10 ;  /* 0x000000ffff081224 */ /* 0x000fc400078e000a */
[----:B------:R-:W-:Y:S01]  /*6ad0*/  FMUL R39, R39, R19 ;  /* 0x0000001327277220 */ /* 0x000fe20000400000 */
[----:B------:R-:W-:Y:S01]  /*6ae0*/  @P1 IMAD.MOV.U32 R9, RZ, RZ, R11 ;  /* 0x000000ffff091224 */ /* 0x000fe200078e000b */
[----:B------:R0:W-:Y:S01]  /*6af0*/  @P2 STG.E.U16 desc[UR54][R6.64+0x20], R82 ;  /* 0x0000205206002986 */ /* 0x0001e2000c101536 */
[C---:B------:R-:W-:Y:S02]  /*6b00*/  ISETP.GT.AND P2, PT, R4.reuse, 0x18, P0 ;  /* 0x000000180400780c */ /* 0x040fe40000744270 */
[----:B------:R-:W-:Y:S02]  /*6b10*/  ISETP.GT.AND P0, PT, R4, 0x19, P0 ;  /* 0x000000190400780c */ /* 0x000fe40000704270 */
[----:B------:R-:W-:Y:S02]  /*6b20*/  F2FP.BF16.F32.PACK_AB R37, RZ, R37 ;  /* 0x00000025ff25723e */ /* 0x000fe400000010ff */
[----:B------:R-:W-:Y:S02]  /*6b30*/  F2FP.BF16.F32.PACK_AB R38, RZ, R38 ;  /* 0x00000026ff26723e */ /* 0x000fe400000010ff */
[----:B------:R-:W-:Y:S01]  /*6b40*/  F2FP.BF16.F32.PACK_AB R39, RZ, R39 ;  /* 0x00000027ff27723e */ /* 0x000fe200000010ff */
[----:B0-----:R-:W-:-:S02]  /*6b50*/  @P3 IMAD.MOV.U32 R6, RZ, RZ, R14 ;  /* 0x000000ffff063224 */ /* 0x001fc400078e000e */
[----:B------:R-:W-:-:S05]  /*6b60*/  @P3 IMAD.MOV.U32 R7, RZ, RZ, R15 ;  /* 0x000000ffff073224 */ /* 0x000fca00078e000f */
[----:B------:R0:W-:Y:S02]  /*6b70*/  @P3 STG.E.U16 desc[UR54][R6.64+0x22], R83 ;  /* 0x0000225306003986 */ /* 0x0001e4000c101536 */
[----:B0-----:R-:W-:Y:S02]  /*6b80*/  @P4 IMAD.MOV.U32 R6, RZ, RZ, R10 ;  /* 0x000000ffff064224 */ /* 0x001fe400078e000a */
[----:B------:R-:W-:-:S05]  /*6b90*/  @P4 IMAD.MOV.U32 R7, RZ, RZ, R11 ;  /* 0x000000ffff074224 */ /* 0x000fca00078e000b */
[----:B------:R0:W-:Y:S04]  /*6ba0*/  @P4 STG.E.U16 desc[UR54][R6.64+0x30], R84 ;  /* 0x0000305406004986 */ /* 0x0001e8000c101536 */
[----:B------:R1:W-:Y:S01]  /*6bb0*/  @P1 STG.E.U16 desc[UR54][R8.64+0x32], R85 ;  /* 0x0000325508001986 */ /* 0x0003e2000c101536 */
[----:B------:R-:W-:-:S04]  /*6bc0*/  ISETP.GT.AND P1, PT, R3, 0x80, PT ;  /* 0x000000800300780c */ /* 0x000fc80003f24270 */
[----:B------:R-:W-:Y:S02]  /*6bd0*/  ISETP.GT.AND P3, PT, R4, RZ, P1 ;  /* 0x000000ff0400720c */ /* 0x000fe40000f64270 */
[----:B0-----:R-:W-:Y:S01]  /*6be0*/  IADD3 R6, P4, R10, UR40, RZ ;  /* 0x000000280a067c10 */ /* 0x001fe2000ff9e0ff */
[----:B-1----:R-:W-:-:S03]  /*6bf0*/  @P2 IMAD.MOV.U32 R8, RZ, RZ, R14 ;  /* 0x000000ffff082224 */ /* 0x002fc600078e000e */
[----:B------:R-:W-:Y:S01]  /*6c00*/  IADD3.X R7, R11, UR39, RZ, P4, !PT ;  /* 0x000000270b077c10 */ /* 0x000fe2000a7fe4ff */
[----:B------:R-:W-:Y:S01]  /*6c10*/  @P2 IMAD.MOV.U32 R9, RZ, RZ, R15 ;  /* 0x000000ffff092224 */ /* 0x000fe200078e000f */
[----:B------:R-:W-:-:S04]  /*6c20*/  IADD3 R20, P4, R14, UR41, RZ ;  /* 0x000000290e147c10 */ /* 0x000fc8000ff9e0ff */
[----:B------:R0:W-:Y:S01]  /*6c30*/  @P2 STG.E.U16 desc[UR54][R8.64+0x30], R86 ;  /* 0x0000305608002986 */ /* 0x0001e2000c101536 */
[----:B------:R-:W-:Y:S02]  /*6c40*/  ISETP.GT.AND P2, PT, R4, 0x1, P1 ;  /* 0x000000010400780c */ /* 0x000fe40000f44270 */
[----:B------:R-:W-:Y:S01]  /*6c50*/  IADD3.X R21, R15, UR39, RZ, P4, !PT ;  /* 0x000000270f157c10 */ /* 0x000fe2000a7fe4ff */
[----:B------:R-:W-:Y:S01]  /*6c60*/  @P0 STG.E.U16 desc[UR54][R14.64+0x32], R87 ;  /* 0x000032570e000986 */ /* 0x000fe2000c101536 */
[----:B------:R-:W-:-:S03]  /*6c70*/  ISETP.GT.AND P0, PT, R3, 0x88, PT ;  /* 0x000000880300780c */ /* 0x000fc60003f04270 */
[----:B------:R-:W-:Y:S01]  /*6c80*/  @P3 STG.E.U16 desc[UR54][R6.64], R56 ;  /* 0x0000003806003986 */ /* 0x000fe2000c101536 */
[----:B------:R-:W-:Y:S02]  /*6c90*/  ISETP.GT.AND P3, PT, R4, 0x1, P0 ;  /* 0x000000010400780c */ /* 0x000fe40000764270 */
[----:B0-----:R-:W-:-:S03]  /*6ca0*/  IADD3 R8, P5, R14, UR40, RZ ;  /* 0x000000280e087c10 */ /* 0x001fc6000ffbe0ff */
[----:B------:R0:W-:Y:S01]  /*6cb0*/  @P2 STG.E.U16 desc[UR54][R12.64], R57 ;  /* 0x000000390c002986 */ /* 0x0001e2000c101536 */
[C---:B------:R-:W-:Y:S02]  /*6cc0*/  ISETP.GT.AND P2, PT, R4.reuse, RZ, P0 ;  /* 0x000000ff0400720c */ /* 0x040fe40000744270 */
[----:B------:R-:W-:Y:S02]  /*6cd0*/  IADD3.X R9, R15, UR39, RZ, P5, !PT ;  /* 0x000000270f097c10 */ /* 0x000fe4000affe4ff */
[----:B------:R-:W-:Y:S02]  /*6ce0*/  ISETP.GT.AND P5, PT, R4, 0x8, P1 ;  /* 0x000000080400780c */ /* 0x000fe40000fa4270 */
[----:B0-----:R-:W-:-:S07]  /*6cf0*/  IADD3 R12, P4, R10, UR42, RZ ;  /* 0x0000002a0a0c7c10 */ /* 0x001fce000ff9e0ff */
[----:B------:R-:W-:Y:S01]  /*6d00*/  @P2 STG.E.U16 desc[UR54][R8.64], R5 ;  /* 0x0000000508002986 */ /* 0x000fe2000c101536 */
[C---:B------:R-:W-:Y:S02]  /*6d10*/  ISETP.GT.AND P2, PT, R4.reuse, 0x8, P0 ;  /* 0x000000080400780c */ /* 0x040fe40000744270 */
[C---:B------:R-:W-:Y:S01]  /*6d20*/  IADD3.X R13, R11.reuse, UR39, RZ, P4, !PT ;  /* 0x000000270b0d7c10 */ /* 0x040fe2000a7fe4ff */
[----:B------:R0:W-:Y:S01]  /*6d30*/  @P3 STG.E.U16 desc[UR54][R20.64], R59 ;  /* 0x0000003b14003986 */ /* 0x0001e2000c101536 */
[----:B------:R-:W-:Y:S02]  /*6d40*/  ISETP.GT.AND P3, PT, R4, 0x9, P1 ;  /* 0x000000090400780c */ /* 0x000fe40000f64270 */
[----:B------:R-:W-:Y:S01]  /*6d50*/  IADD3 R56, P4, R10, UR43, RZ ;  /* 0x0000002b0a387c10 */ /* 0x000fe2000ff9e0ff */
[----:B------:R1:W-:Y:S01]  /*6d60*/  @P5 STG.E.U16 desc[UR54][R12.64], R60 ;  /* 0x0000003c0c005986 */ /* 0x0003e2000c101536 */
[----:B------:R-:W-:Y:S02]  /*6d70*/  IADD3 R58, P5, R14, UR42, RZ ;  /* 0x0000002a0e3a7c10 */ /* 0x000fe4000ffbe0ff */
[----:B------:R-:W-:-:S02]  /*6d80*/  IADD3.X R57, R11, UR39, RZ, P4, !PT ;  /* 0x000000270b397c10 */ /* 0x000fc4000a7fe4ff */
[----:B------:R-:W-:Y:S02]  /*6d90*/  ISETP.GT.AND P4, PT, R4, 0x9, P0 ;  /* 0x000000090400780c */ /* 0x000fe40000784270 */
[----:B0-----:R-:W-:-:S03]  /*6da0*/  IADD3.X R59, R15, UR39, RZ, P5, !PT ;  /* 0x000000270f3b7c10 */ /* 0x001fc6000affe4ff */
[----:B------:R0:W-:Y:S01]  /*6db0*/  @P3 STG.E.U16 desc[UR54][R56.64], R61 ;  /* 0x0000003d38003986 */ /* 0x0001e2000c101536 */
[----:B------:R-:W-:Y:S02]  /*6dc0*/  ISETP.GT.AND P3, PT, R4, 0x11, P1 ;  /* 0x000000110400780c */ /* 0x000fe40000f64270 */
[----:B-1----:R-:W-:Y:S01]  /*6dd0*/  IADD3 R12, P5, R14, UR43, RZ ;  /* 0x0000002b0e0c7c10 */ /* 0x002fe2000ffbe0ff */
[----:B------:R-:W-:Y:S01]  /*6de0*/  @P2 STG.E.U16 desc[UR54][R58.64], R62 ;  /* 0x0000003e3a002986 */ /* 0x000fe2000c101536 */
[----:B------:R-:W-:Y:S02]  /*6df0*/  ISETP.GT.AND P2, PT, R4, 0x10, P1 ;  /* 0x000000100400780c */ /* 0x000fe40000f44270 */
[----:B------:R-:W-:Y:S02]  /*6e00*/  IADD3.X R13, R15, UR39, RZ, P5, !PT ;  /* 0x000000270f0d7c10 */ /* 0x000fe4000affe4ff */
[----:B------:R-:W-:-:S03]  /*6e10*/  IADD3 R20, P5, R10, UR44, RZ ;  /* 0x0000002c0a147c10 */ /* 0x000fc6000ffbe0ff */
[----:B------:R1:W-:Y:S01]  /*6e20*/  @P4 STG.E.U16 desc[UR54][R12.64], R63 ;  /* 0x0000003f0c004986 */ /* 0x0003e2000c101536 */
[----:B------:R-:W-:Y:S02]  /*6e30*/  IADD3 R60, P4, R10, UR45, RZ ;  /* 0x0000002d0a3c7c10 */ /* 0x000fe4000ff9e0ff */
[C---:B------:R-:W-:Y:S02]  /*6e40*/  IADD3.X R21, R11.reuse, UR39, RZ, P5, !PT ;  /* 0x000000270b157c10 */ /* 0x040fe4000affe4ff */
[C---:B------:R-:W-:Y:S02]  /*6e50*/  ISETP.GT.AND P5, PT, R4.reuse, 0x10, P0 ;  /* 0x000000100400780c */ /* 0x040fe400007a4270 */
[----:B0-----:R-:W-:Y:S01]  /*6e60*/  IADD3.X R61, R11, UR39, RZ, P4, !PT ;  /* 0x000000270b3d7c10 */ /* 0x001fe2000a7fe4ff */
[----:B------:R0:W-:Y:S01]  /*6e70*/  @P2 STG.E.U16 desc[UR54][R20.64], R64 ;  /* 0x0000004014002986 */ /* 0x0001e2000c101536 */
[C---:B------:R-:W-:Y:S02]  /*6e80*/  ISETP.GT.AND P2, PT, R4.reuse, 0x18, P1 ;  /* 0x000000180400780c */ /* 0x040fe40000f44270 */
[----:B------:R-:W-:Y:S01]  /*6e90*/  ISETP.GT.AND P1, PT, R4, 0x19, P1 ;  /* 0x000000190400780c */ /* 0x000fe20000f24270 */
[----:B------:R-:W-:Y:S01]  /*6ea0*/  @P3 STG.E.U16 desc[UR54][R60.64], R65 ;  /* 0x000000413c003986 */ /* 0x000fe2000c101536 */
[----:B-1----:R-:W-:-:S02]  /*6eb0*/  IADD3 R12, P4, R14, UR44, RZ ;  /* 0x0000002c0e0c7c10 */ /* 0x002fc4000ff9e0ff */
[----:B------:R-:W-:Y:S02]  /*6ec0*/  ISETP.GT.AND P3, PT, R4, 0x11, P0 ;  /* 0x000000110400780c */ /* 0x000fe40000764270 */
[----:B------:R-:W-:Y:S02]  /*6ed0*/  IADD3.X R13, R15, UR39, RZ, P4, !PT ;  /* 0x000000270f0d7c10 */ /* 0x000fe4000a7fe4ff */
[----:B------:R-:W-:-:S03]  /*6ee0*/  IADD3 R56, P4, R14, UR45, RZ ;  /* 0x0000002d0e387c10 */ /* 0x000fc6000ff9e0ff */
[----:B------:R1:W-:Y:S01]  /*6ef0*/  @P5 STG.E.U16 desc[UR54][R12.64], R66 ;  /* 0x000000420c005986 */ /* 0x0003e2000c101536 */
[C---:B0-----:R-:W-:Y:S02]  /*6f00*/  IADD3 R20, P5, R10.reuse, UR46, RZ ;  /* 0x0000002e0a147c10 */ /* 0x041fe4000ffbe0ff */
[----:B------:R-:W-:Y:S02]  /*6f10*/  IADD3.X R57, R15, UR39, RZ, P4, !PT ;  /* 0x000000270f397c10 */ /* 0x000fe4000a7fe4ff */
[----:B------:R-:W-:Y:S02]  /*6f20*/  IADD3 R10, P4, R10, UR47, RZ ;  /* 0x0000002f0a0a7c10 */ /* 0x000fe4000ff9e0ff */
[C---:B------:R-:W-:Y:S01]  /*6f30*/  IADD3.X R21, R11.reuse, UR39, RZ, P5, !PT ;  /* 0x000000270b157c10 */ /* 0x040fe2000affe4ff */
[----:B------:R-:W-:Y:S01]  /*6f40*/  @P3 STG.E.U16 desc[UR54][R56.64], R67 ;  /* 0x0000004338003986 */ /* 0x000fe2000c101536 */
[----:B------:R-:W-:Y:S02]  /*6f50*/  IADD3.X R11, R11, UR39, RZ, P4, !PT ;  /* 0x000000270b0b7c10 */ /* 0x000fe4000a7fe4ff */
[----:B------:R-:W-:Y:S01]  /*6f60*/  ISETP.GT.AND P3, PT, R3, 0x100, PT ;  /* 0x000001000300780c */ /* 0x000fe20003f64270 */
[----:B------:R-:W-:Y:S01]  /*6f70*/  @P2 STG.E.U16 desc[UR54][R20.64], R68 ;  /* 0x0000004414002986 */ /* 0x000fe2000c101536 */
[----:B-1----:R-:W-:-:S02]  /*6f80*/  IADD3 R12, P2, R14, UR46, RZ ;  /* 0x0000002e0e0c7c10 */ /* 0x002fc4000ff5e0ff */
[----:B------:R-:W-:Y:S01]  /*6f90*/  IADD3 R14, P5, R14, UR47, RZ ;  /* 0x0000002f0e0e7c10 */ /* 0x000fe2000ffbe0ff */
[----:B------:R0:W-:Y:S01]  /*6fa0*/  @P1 STG.E.U16 desc[UR54][R10.64], R69 ;  /* 0x000000450a001986 */ /* 0x0001e2000c101536 */
[C---:B------:R-:W-:Y:S02]  /*6fb0*/  ISETP.GT.AND P1, PT, R4.reuse, 0x18, P0 ;  /* 0x000000180400780c */ /* 0x040fe40000724270 */
[C---:B------:R-:W-:Y:S02]  /*6fc0*/  ISETP.GT.AND P0, PT, R4.reuse, 0x19, P0 ;  /* 0x000000190400780c */ /* 0x040fe40000704270 */
[C---:B------:R-:W-:Y:S02]  /*6fd0*/  IADD3.X R13, R15.reuse, UR39, RZ, P2, !PT ;  /* 0x000000270f0d7c10 */ /* 0x040fe400097fe4ff */
[----:B------:R-:W-:Y:S02]  /*6fe0*/  ISETP.GT.AND P4, PT, R4, RZ, P3 ;  /* 0x000000ff0400720c */ /* 0x000fe40001f84270 */
[----:B------:R-:W-:-:S02]  /*6ff0*/  IADD3.X R15, R15, UR39, RZ, P5, !PT ;  /* 0x000000270f0f7c10 */ /* 0x000fc4000affe4ff */
[----:B------:R-:W-:-:S03]  /*7000*/  ISETP.GT.AND P2, PT, R3, 0x108, PT ;  /* 0x000001080300780c */ /* 0x000fc60003f44270 */
[----:B------:R1:W-:Y:S01]  /*7010*/  @P1 STG.E.U16 desc[UR54][R12.64], R70 ;  /* 0x000000460c001986 */ /* 0x0003e2000c101536 */
[----:B0-----:R-:W-:-:S03]  /*7020*/  IADD3 R10, P1, R6, UR40, RZ ;  /* 0x00000028060a7c10 */ /* 0x001fc6000ff3e0ff */
[----:B------:R0:W-:Y:S01]  /*7030*/  @P0 STG.E.U16 desc[UR54][R14.64], R71 ;  /* 0x000000470e000986 */ /* 0x0001e2000c101536 */
[C---:B------:R-:W-:Y:S02]  /*7040*/  IADD3.X R11, R7.reuse, UR39, RZ, P1, !PT ;  /* 0x00000027070b7c10 */ /* 0x040fe40008ffe4ff */
[C---:B------:R-:W-:Y:S02]  /*7050*/  ISETP.GT.AND P0, PT, R4.reuse, 0x1, P3 ;  /* 0x000000010400780c */ /* 0x040fe40001f04270 */
[----:B------:R-:W-:Y:S01]  /*7060*/  ISETP.GT.AND P1, PT, R4, RZ, P2 ;  /* 0x000000ff0400720c */ /* 0x000fe20001724270 */
[----:B------:R2:W-:Y:S01]  /*7070*/  @P4 STG.E.U16 desc[UR54][R10.64], R40 ;  /* 0x000000280a004986 */ /* 0x0005e2000c101536 */
[----:B------:R-:W-:Y:S02]  /*7080*/  IADD3 R20, P4, R6, UR41, RZ ;  /* 0x0000002906147c10 */ /* 0x000fe4000ff9e0ff */
[----:B-1----:R-:W-:Y:S02]  /*7090*/  IADD3 R12, P5, R8, UR40, RZ ;  /* 0x00000028080c7c10 */ /* 0x002fe4000ffbe0ff */
[----:B------:R-:W-:-:S02]  /*70a0*/  IADD3.X R21, R7, UR39, RZ, P4, !PT ;  /* 0x0000002707157c10 */ /* 0x000fc4000a7fe4ff */
[----:B------:R-:W-:Y:S02]  /*70b0*/  ISETP.GT.AND P4, PT, R4, 0x1, P2 ;  /* 0x000000010400780c */ /* 0x000fe40001784270 */
[C---:B------:R-:W-:Y:S01]  /*70c0*/  IADD3.X R13, R9.reuse, UR39, RZ, P5, !PT ;  /* 0x00000027090d7c10 */ /* 0x040fe2000affe4ff */
[----:B------:R1:W-:Y:S01]  /*70d0*/  @P0 STG.E.U16 desc[UR54][R20.64], R41 ;  /* 0x0000002914000986 */ /* 0x0003e2000c101536 */
[----:B0-----:R-:W-:Y:S02]  /*70e0*/  IADD3 R14, P0, R8, UR41, RZ ;  /* 0x00000029080e7c10 */ /* 0x001fe4000ff1e0ff */
[----:B--2---:R-:W-:Y:S01]  /*70f0*/  IADD3 R40, P5, R6, UR43, RZ ;  /* 0x0000002b06287c10 */ /* 0x004fe2000ffbe0ff */
[----:B------:R-:W-:Y:S01]  /*7100*/  @P1 STG.E.U16 desc[UR54][R12.64], R42 ;  /* 0x0000002a0c001986 */ /* 0x000fe2000c101536 */
[----:B------:R-:W-:Y:S02]  /*7110*/  IADD3.X R15, R9, UR39, RZ, P0, !PT ;  /* 0x00000027090f7c10 */ /* 0x000fe400087fe4ff */
[----:B------:R-:W-:-:S03]  /*7120*/  ISETP.GT.AND P0, PT, R4, 0x8, P3 ;  /* 0x000000080400780c */ /* 0x000fc60001f04270 */
[----:B------:R0:W-:Y:S01]  /*7130*/  @P4 STG.E.U16 desc[UR54][R14.64], R43 ;  /* 0x0000002b0e004986 */ /* 0x0001e2000c101536 */
[----:B------:R-:W-:Y:S02]  /*7140*/  ISETP.GT.AND P4, PT, R4, 0x9, P3 ;  /* 0x000000090400780c */ /* 0x000fe40001f84270 */
[----:B-1----:R-:W-:Y:S02]  /*7150*/  IADD3 R20, P1, R6, UR42, RZ ;  /* 0x0000002a06147c10 */ /* 0x002fe4000ff3e0ff */
[C---:B------:R-:W-:Y:S02]  /*7160*/  IADD3.X R41, R7.reuse, UR39, RZ, P5, !PT ;  /* 0x0000002707297c10 */ /* 0x040fe4000affe4ff */
[----:B------:R-:W-:Y:S02]  /*7170*/  IADD3.X R21, R7, UR39, RZ, P1, !PT ;  /* 0x0000002707157c10 */ /* 0x000fe40008ffe4ff */
[----:B------:R-:W-:-:S03]  /*7180*/  ISETP.GT.AND P1, PT, R4, 0x8, P2 ;  /* 0x000000080400780c */ /* 0x000fc60001724270 */
[----:B------:R1:W-:Y:S01]  /*7190*/  @P0 STG.E.U16 desc[UR54][R20.64], R44 ;  /* 0x0000002c14000986 */ /* 0x0003e2000c101536 */
[----:B0-----:R-:W-:-:S03]  /*71a0*/  IADD3 R14, P0, R8, UR42, RZ ;  /* 0x0000002a080e7c10 */ /* 0x001fc6000ff1e0ff */
[----:B------:R0:W-:Y:S01]  /*71b0*/  @P4 STG.E.U16 desc[UR54][R40.64], R45 ;  /* 0x0000002d28004986 */ /* 0x0001e2000c101536 */
[----:B------:R-:W-:Y:S02]  /*71c0*/  IADD3.X R15, R9, UR39, RZ, P0, !PT ;  /* 0x00000027090f7c10 */ /* 0x000fe400087fe4ff */
[C---:B------:R-:W-:Y:S02]  /*71d0*/  ISETP.GT.AND P0, PT, R4.reuse, 0x9, P2 ;  /* 0x000000090400780c */ /* 0x040fe40001704270 */
[----:B------:R-:W-:Y:S01]  /*71e0*/  ISETP.GT.AND P4, PT, R4, 0x10, P3 ;  /* 0x000000100400780c */ /* 0x000fe20001f84270 */
[----:B------:R2:W-:Y:S01]  /*71f0*/  @P1 STG.E.U16 desc[UR54][R14.64], R46 ;  /* 0x0000002e0e001986 */ /* 0x0005e2000c101536 */
[----:B-1----:R-:W-:-:S04]  /*7200*/  IADD3 R20, P1, R8, UR43, RZ ;  /* 0x0000002b08147c10 */ /* 0x002fc8000ff3e0ff */
[----:B------:R-:W-:Y:S02]  /*7210*/  IADD3.X R21, R9, UR39, RZ, P1, !PT ;  /* 0x0000002709157c10 */ /* 0x000fe40008ffe4ff */
[----:B0-----:R-:W-:Y:S02]  /*7220*/  IADD3 R40, P5, R6, UR44, RZ ;  /* 0x0000002c06287c10 */ /* 0x001fe4000ffbe0ff */
[----:B------:R-:W-:Y:S01]  /*7230*/  ISETP.GT.AND P1, PT, R4, 0x11, P3 ;  /* 0x000000110400780c */ /* 0x000fe20001f24270 */
[----:B------:R0:W-:Y:S01]  /*7240*/  @P0 STG.E.U16 desc[UR54][R20.64], R47 ;  /* 0x0000002f14000986 */ /* 0x0001e2000c101536 */
[----:B------:R-:W-:Y:S02]  /*7250*/  IADD3.X R41, R7, UR39, RZ, P5, !PT ;  /* 0x0000002707297c10 */ /* 0x000fe4000affe4ff */
[----:B--2---:R-:W-:-:S03]  /*7260*/  IADD3 R14, P0, R6, UR45, RZ ;  /* 0x0000002d060e7c10 */ /* 0x004fc6000ff1e0ff */
[----:B------:R1:W-:Y:S01]  /*7270*/  @P4 STG.E.U16 desc[UR54][R40.64], R48 ;  /* 0x0000003028004986 */ /* 0x0003e2000c101536 */
[----:B------:R-:W-:Y:S02]  /*7280*/  IADD3.X R15, R7, UR39, RZ, P0, !PT ;  /* 0x00000027070f7c10 */ /* 0x000fe400087fe4ff */
[----:B------:R-:W-:Y:S02]  /*7290*/  ISETP.GT.AND P0, PT, R4, 0x10, P2 ;  /* 0x000000100400780c */ /* 0x000fe40001704270 */
[----:B0-----:R-:W-:Y:S01]  /*72a0*/  IADD3 R20, P4, R8, UR44, RZ ;  /* 0x0000002c08147c10 */ /* 0x001fe2000ff9e0ff */
[----:B------:R0:W-:Y:S01]  /*72b0*/  @P1 STG.E.U16 desc[UR54][R14.64], R49 ;  /* 0x000000310e001986 */ /* 0x0001e2000c101536 */
[----:B------:R-:W-:Y:S02]  /*72c0*/  ISETP.GT.AND P1, PT, R4, 0x11, P2 ;  /* 0x000000110400780c */ /* 0x000fe40001724270 */
[----:B------:R-:W-:Y:S02]  /*72d0*/  IADD3.X R21, R9, UR39, RZ, P4, !PT ;  /* 0x0000002709157c10 */ /* 0x000fe4000a7fe4ff */
[----:B-1----:R-:W-:-:S02]  /*72e0*/  IADD3 R40, P5, R8, UR45, RZ ;  /* 0x0000002d08287c10 */ /* 0x002fc4000ffbe0ff */
[C---:B------:R-:W-:Y:S02]  /*72f0*/  ISETP.GT.AND P4, PT, R4.reuse, 0x18, P3 ;  /* 0x000000180400780c */ /* 0x040fe40001f84270 */
[----:B------:R-:W-:Y:S01]  /*7300*/  IADD3.X R41, R9, UR39, RZ, P5, !PT ;  /* 0x0000002709297c10 */ /* 0x000fe2000affe4ff */
[----:B------:R-:W-:Y:S01]  /*7310*/  @P0 STG.E.U16 desc[UR54][R20.64], R50 ;  /* 0x0000003214000986 */ /* 0x000fe2000c101536 */
[----:B------:R-:W-:Y:S02]  /*7320*/  ISETP.GT.AND P3, PT, R4, 0x19, P3 ;  /* 0x000000190400780c */ /* 0x000fe40001f64270 */
[----:B0-----:R-:W-:Y:S01]  /*7330*/  IADD3 R14, P5, R6, UR46, RZ ;  /* 0x0000002e060e7c10 */ /* 0x001fe2000ffbe0ff */
[----:B------:R-:W-:Y:S01]  /*7340*/  @P1 STG.E.U16 desc[UR54][R40.64], R51 ;  /* 0x0000003328001986 */ /* 0x000fe2000c101536 */
[----:B------:R-:W-:Y:S02]  /*7350*/  ISETP.GT.AND P1, PT, R3, 0x180, PT ;  /* 0x000001800300780c */ /* 0x000fe40003f24270 */
[----:B------:R-:W-:-:S02]  /*7360*/  IADD3.X R15, R7, UR39, RZ, P5, !PT ;  /* 0x00000027070f7c10 */ /* 0x000fc4000affe4ff */
[----:B------:R-:W-:Y:S02]  /*7370*/  IADD3 R6, P5, R6, UR47, RZ ;  /* 0x0000002f06067c10 */ /* 0x000fe4000ffbe0ff */
[----:B------:R-:W-:Y:S01]  /*7380*/  ISETP.GT.AND P0, PT, R3, 0x188, PT ;  /* 0x000001880300780c */ /* 0x000fe20003f04270 */
[----:B------:R0:W-:Y:S01]  /*7390*/  @P4 STG.E.U16 desc[UR54][R14.64], R52 ;  /* 0x000000340e004986 */ /* 0x0001e2000c101536 */
[C---:B------:R-:W-:Y:S02]  /*73a0*/  ISETP.GT.AND P4, PT, R4.reuse, 0x18, P2 ;  /* 0x000000180400780c */ /* 0x040fe40001784270 */
[----:B------:R-:W-:Y:S02]  /*73b0*/  IADD3.X R7, R7, UR39, RZ, P5, !PT ;  /* 0x0000002707077c10 */ /* 0x000fe4000affe4ff */
[----:B------:R-:W-:Y:S02]  /*73c0*/  ISETP.GT.AND P2, PT, R4, 0x19, P2 ;  /* 0x000000190400780c */ /* 0x000fe40001744270 */
[----:B------:R-:W-:Y:S01]  /*73d0*/  PRMT R3, R24, 0x7610, R3 ;  /* 0x0000761018037816 */ /* 0x000fe20000000003 */
[----:B------:R1:W-:Y:S01]  /*73e0*/  @P3 STG.E.U16 desc[UR54][R6.64], R53 ;  /* 0x0000003506003986 */ /* 0x0003e2000c101536 */
[----:B0-----:R-:W-:-:S02]  /*73f0*/  IADD3 R14, P5, R8, UR46, RZ ;  /* 0x0000002e080e7c10 */ /* 0x001fc4000ffbe0ff */
[----:B------:R-:W-:Y:S02]  /*7400*/  IADD3 R8, P3, R8, UR47, RZ ;  /* 0x0000002f08087c10 */ /* 0x000fe4000ff7e0ff */
[C---:B------:R-:W-:Y:S02]  /*7410*/  IADD3.X R15, R9.reuse, UR39, RZ, P5, !PT ;  /* 0x00000027090f7c10 */ /* 0x040fe4000affe4ff */
[----:B------:R-:W-:Y:S02]  /*7420*/  IADD3 R20, P5, R10, UR40, RZ ;  /* 0x000000280a147c10 */ /* 0x000fe4000ffbe0ff */
[----:B------:R-:W-:Y:S01]  /*7430*/  IADD3.X R9, R9, UR39, RZ, P3, !PT ;  /* 0x0000002709097c10 */ /* 0x000fe20009ffe4ff */
[----:B------:R0:W-:Y:S01]  /*7440*/  @P4 STG.E.U16 desc[UR54][R14.64], R54 ;  /* 0x000000360e004986 */ /* 0x0001e2000c101536 */
[C---:B------:R-:W-:Y:S02]  /*7450*/  ISETP.GT.AND P4, PT, R4.reuse, RZ, P1 ;  /* 0x000000ff0400720c */ /* 0x040fe40000f84270 */
[----:B------:R-:W-:Y:S01]  /*7460*/  ISETP.GT.AND P3, PT, R4, 0x1, P1 ;  /* 0x000000010400780c */ /* 0x000fe20000f64270 */
[----:B------:R-:W-:Y:S01]  /*7470*/  @P2 STG.E.U16 desc[UR54][R8.64], R55 ;  /* 0x0000003708002986 */ /* 0x000fe2000c101536 */
[----:B------:R-:W-:-:S02]  /*7480*/  IADD3.X R21, R11, UR39, RZ, P5, !PT ;  /* 0x000000270b157c10 */ /* 0x000fc4000affe4ff */
[----:B-1----:R-:W-:Y:S02]  /*7490*/  IADD3 R6, P5, R10, UR41, RZ ;  /* 0x000000290a067c10 */ /* 0x002fe4000ffbe0ff */
[----:B------:R-:W-:Y:S02]  /*74a0*/  ISETP.GT.AND P2, PT, R4, RZ, P0 ;  /* 0x000000ff0400720c */ /* 0x000fe40000744270 */
[----:B------:R-:W-:Y:S02]  /*74b0*/  IADD3.X R7, R11, UR39, RZ, P5, !PT ;  /* 0x000000270b077c10 */ /* 0x000fe4000affe4ff */
[C---:B0-----:R-:W-:Y:S01]  /*74c0*/  IADD3 R14, P5, R12.reuse, UR40, RZ ;  /* 0x000000280c0e7c10 */ /* 0x041fe2000ffbe0ff */
[----:B------:R-:W-:Y:S01]  /*74d0*/  @P4 STG.E.U16 desc[UR54][R20.64], R3 ;  /* 0x0000000314004986 */ /* 0x000fe2000c101536 */
[----:B------:R-:W-:Y:S02]  /*74e0*/  IADD3 R24, P4, R12, UR41, RZ ;  /* 0x000000290c187c10 */ /* 0x000fe4000ff9e0ff */
[----:B------:R-:W-:Y:S01]  /*74f0*/  IADD3.X R15, R13, UR39, RZ, P5, !PT ;  /* 0x000000270d0f7c10 */ /* 0x000fe2000affe4ff */
[----:B------:R0:W-:Y:S01]  /*7500*/  @P3 STG.E.U16 desc[UR54][R6.64], R25 ;  /* 0x0000001906003986 */ /* 0x0001e2000c101536 */
[----:B------:R-:W-:-:S02]  /*7510*/  ISETP.GT.AND P3, PT, R4, 0x1, P0 ;  /* 0x000000010400780c */ /* 0x000fc40000764270 */
[C---:B------:R-:W-:Y:S01]  /*7520*/  ISETP.GT.AND P5, PT, R4.reuse, 0x8, P1 ;  /* 0x000000080400780c */ /* 0x040fe20000fa4270 */
[----:B------:R-:W-:Y:S01]  /*7530*/  @P2 STG.E.U16 desc[UR54][R14.64], R26 ;  /* 0x0000001a0e002986 */ /* 0x000fe2000c101536 */
[----:B------:R-:W-:Y:S02]  /*7540*/  ISETP.GT.AND P2, PT, R4, 0x8, P0 ;  /* 0x000000080400780c */ /* 0x000fe40000744270 */
[----:B0-----:R-:W-:Y:S02]  /*7550*/  IADD3.X R25, R13, UR39, RZ, P4, !PT ;  /* 0x000000270d197c10 */ /* 0x001fe4000a7fe4ff */
[----:B------:R-:W-:-:S05]  /*7560*/  IADD3 R6, P4, R10, UR42, RZ ;  /* 0x0000002a0a067c10 */ /* 0x000fca000ff9e0ff */
[----:B------:R-:W-:Y:S01]  /*7570*/  @P3 STG.E.U16 desc[UR54][R24.64], R27 ;  /* 0x0000001b18003986 */ /* 0x000fe2000c101536 */
[C---:B------:R-:W-:Y:S02]  /*7580*/  IADD3.X R7, R11.reuse, UR39, RZ, P4, !PT ;  /* 0x000000270b077c10 */ /* 0x040fe4000a7fe4ff */
[----:B------:R-:W-:Y:S02]  /*7590*/  IADD3 R8, P4, R10, UR43, RZ ;  /* 0x0000002b0a087c10 */ /* 0x000fe4000ff9e0ff */
[----:B------:R-:W-:Y:S01]  /*75a0*/  ISETP.GT.AND P3, PT, R4, 0x9, P1 ;  /* 0x000000090400780c */ /* 0x000fe20000f64270 */
[----:B------:R0:W-:Y:S01]  /*75b0*/  @P5 STG.E.U16 desc[UR54][R6.64], R28 ;  /* 0x0000001c06005986 */ /* 0x0001e2000c101536 */
[----:B------:R-:W-:Y:S02]  /*75c0*/  IADD3.X R9, R11, UR39, RZ, P4, !PT ;  /* 0x000000270b097c10 */ /* 0x000fe4000a7fe4ff */
[----:B------:R-:W-:Y:S02]  /*75d0*/  IADD3 R20, P5, R12, UR42, RZ ;  /* 0x0000002a0c147c10 */ /* 0x000fe4000ffbe0ff */
[----:B------:R-:W-:-:S02]  /*75e0*/  ISETP.GT.AND P4, PT, R4, 0x9, P0 ;  /* 0x000000090400780c */ /* 0x000fc40000784270 */
[----:B------:R-:W-:Y:S02]  /*75f0*/  IADD3.X R21, R13, UR39, RZ, P5, !PT ;  /* 0x000000270d157c10 */ /* 0x000fe4000affe4ff */
[----:B0-----:R-:W-:-:S03]  /*7600*/  IADD3 R6, P5, R12, UR43, RZ ;  /* 0x0000002b0c067c10 */ /* 0x001fc6000ffbe0ff */
[----:B------:R-:W-:Y:S01]  /*7610*/  @P3 STG.E.U16 desc[UR54][R8.64], R29 ;  /* 0x0000001d08003986 */ /* 0x000fe2000c101536 */
[----:B------:R-:W-:Y:S02]  /*7620*/  ISETP.GT.AND P3, PT, R4, 0x11, P1 ;  /* 0x000000110400780c */ /* 0x000fe40000f64270 */
[----:B------:R-:W-:Y:S01]  /*7630*/  IADD3.X R7, R13, UR39, RZ, P5, !PT ;  /* 0x000000270d077c10 */ /* 0x000fe2000affe4ff */
[----:B------:R-:W-:Y:S01]  /*7640*/  @P2 STG.E.U16 desc[UR54][R20.64], R30 ;  /* 0x0000001e14002986 */ /* 0x000fe2000c101536 */
[----:B------:R-:W-:Y:S02]  /*7650*/  IADD3 R14, P5, R10, UR44, RZ ;  /* 0x0000002c0a0e7c10 */ /* 0x000fe4000ffbe0ff */
[----:B------:R-:W-:Y:S01]  /*7660*/  ISETP.GT.AND P2, PT, R4, 0x10, P1 ;  /* 0x000000100400780c */ /* 0x000fe20000f44270 */
[----:B------:R0:W-:Y:S01]  /*7670*/  @P4 STG.E.U16 desc[UR54][R6.64], R31 ;  /* 0x0000001f06004986 */ /* 0x0001e2000c101536 */
[----:B------:R-:W-:Y:S02]  /*7680*/  IADD3 R24, P4, R10, UR45, RZ ;  /* 0x0000002d0a187c10 */ /* 0x000fe4000ff9e0ff */
[----:B------:R-:W-:-:S02]  /*7690*/  IADD3.X R15, R11, UR39, RZ, P5, !PT ;  /* 0x000000270b0f7c10 */ /* 0x000fc4000affe4ff */
[----:B------:R-:W-:Y:S02]  /*76a0*/  ISETP.GT.AND P5, PT, R4, 0x10, P0 ;  /* 0x000000100400780c */ /* 0x000fe400007a4270 */
[----:B------:R-:W-:Y:S02]  /*76b0*/  IADD3.X R25, R11, UR39, RZ, P4, !PT ;  /* 0x000000270b197c10 */ /* 0x000fe4000a7fe4ff */
[----:B0-----:R-:W-:-:S03]  /*76c0*/  IADD3 R6, P4, R12, UR44, RZ ;  /* 0x0000002c0c067c10 */ /* 0x001fc6000ff9e0ff */
[----:B------:R-:W-:Y:S01]  /*76d0*/  @P2 STG.E.U16 desc[UR54][R14.64], R32 ;  /* 0x000000200e002986 */ /* 0x000fe2000c101536 */
[C---:B------:R-:W-:Y:S02]  /*76e0*/  ISETP.GT.AND P2, PT, R4.reuse, 0x11, P0 ;  /* 0x000000110400780c */ /* 0x040fe40000744270 */
[C---:B------:R-:W-:Y:S01]  /*76f0*/  IADD3.X R7, R13.reuse, UR39, RZ, P4, !PT ;  /* 0x000000270d077c10 */ /* 0x040fe2000a7fe4ff */
[----:B------:R-:W-:Y:S01]  /*7700*/  @P3 STG.E.U16 desc[UR54][R24.64], R33 ;  /* 0x0000002118003986 */ /* 0x000fe2000c101536 */
[----:B------:R-:W-:Y:S02]  /*7710*/  ISETP.GT.AND P3, PT, R4, 0x18, P1 ;  /* 0x000000180400780c */ /* 0x000fe40000f64270 */
[----:B------:R-:W-:Y:S01]  /*7720*/  IADD3 R8, P4, R12, UR45, RZ ;  /* 0x0000002d0c087c10 */ /* 0x000fe2000ff9e0ff */
[----:B------:R0:W-:Y:S01]  /*7730*/  @P5 STG.E.U16 desc[UR54][R6.64], R34 ;  /* 0x0000002206005986 */ /* 0x0001e2000c101536 */
[----:B------:R-:W-:Y:S02]  /*7740*/  IADD3 R20, P5, R10, UR46, RZ ;  /* 0x0000002e0a147c10 */ /* 0x000fe4000ffbe0ff */
[----:B------:R-:W-:-:S02]  /*7750*/  IADD3.X R9, R13, UR39, RZ, P4, !PT ;  /* 0x000000270d097c10 */ /* 0x000fc4000a7fe4ff */
[----:B------:R-:W-:Y:S02]  /*7760*/  IADD3.X R21, R11, UR39, RZ, P5, !PT ;  /* 0x000000270b157c10 */ /* 0x000fe4000affe4ff */
[C---:B------:R-:W-:Y:S01]  /*7770*/  ISETP.GT.AND P1, PT, R4.reuse, 0x19, P1 ;  /* 0x000000190400780c */ /* 0x040fe20000f24270 */
[----:B------:R1:W-:Y:S01]  /*7780*/  @P2 STG.E.U16 desc[UR54][R8.64], R35 ;  /* 0x0000002308002986 */ /* 0x0003e2000c101536 */
[C---:B------:R-:W-:Y:S02]  /*7790*/  ISETP.GT.AND P4, PT, R4.reuse, 0x18, P0 ;  /* 0x000000180400780c */ /* 0x040fe40000784270 */
[----:B------:R-:W-:Y:S01]  /*77a0*/  ISETP.GT.AND P0, PT, R4, 0x19, P0 ;  /* 0x000000190400780c */ /* 0x000fe20000704270 */
[----:B------:R1:W-:Y:S01]  /*77b0*/  @P3 STG.E.U16 desc[UR54][R20.64], R36 ;  /* 0x0000002414003986 */ /* 0x0003e2000c101536 */
[----:B------:R-:W-:Y:S02]  /*77c0*/  IADD3 R4, P2, R10, UR47, RZ ;  /* 0x0000002f0a047c10 */ /* 0x000fe4000ff5e0ff */
[----:B0-----:R-:W-:-:S02]  /*77d0*/  IADD3 R6, P3, R12, UR46, RZ ;  /* 0x0000002e0c067c10 */ /* 0x001fc4000ff7e0ff */
[----:B------:R-:W-:Y:S02]  /*77e0*/  IADD3 R10, P5, R12, UR47, RZ ;  /* 0x0000002f0c0a7c10 */ /* 0x000fe4000ffbe0ff */
[----:B------:R-:W-:Y:S02]  /*77f0*/  IADD3.X R5, R11, UR39, RZ, P2, !PT ;  /* 0x000000270b057c10 */ /* 0x000fe400097fe4ff */
[C---:B------:R-:W-:Y:S02]  /*7800*/  IADD3.X R7, R13.reuse, UR39, RZ, P3, !PT ;  /* 0x000000270d077c10 */ /* 0x040fe40009ffe4ff */
[----:B------:R-:W-:Y:S01]  /*7810*/  IADD3.X R11, R13, UR39, RZ, P5, !PT ;  /* 0x000000270d0b7c10 */ /* 0x000fe2000affe4ff */
[----:B------:R1:W-:Y:S04]  /*7820*/  @P1 STG.E.U16 desc[UR54][R4.64], R37 ;  /* 0x0000002504001986 */ /* 0x0003e8000c101536 */
[----:B------:R1:W-:Y:S04]  /*7830*/  @P4 STG.E.U16 desc[UR54][R6.64], R38 ;  /* 0x0000002606004986 */ /* 0x0003e8000c101536 */
[----:B------:R1:W-:Y:S02]  /*7840*/  @P0 STG.E.U16 desc[UR54][R10.64], R39 ;  /* 0x000000270a000986 */ /* 0x0003e4000c101536 */
.L_x_154:
[----:B------:R-:W-:Y:S05]  /*7850*/  BSYNC B0 ;  /* 0x0000000000007941 */ /* 0x000fea0003800000 */
.L_x_28:
[----:B------:R-:W-:Y:S01]  /*7860*/  IADD3 R16, P0, R16, UR52, RZ ;  /* 0x0000003410107c10 */ /* 0x000fe2000ff1e0ff */
[----:B------:R-:W-:Y:S01]  /*7870*/  ULDC.64 UR4, c[0x0][0x650] ;  /* 0x0001940000047ab9 */ /* 0x000fe20000000a00 */
[----:B-1----:R-:W-:Y:S01]  /*7880*/  PRMT R3, RZ, 0x7610, R3 ;  /* 0x00007610ff037816 */ /* 0x002fe20000000003 */
[----:B------:R-:W-:Y:S01]  /*7890*/  IMAD.MOV.U32 R94, RZ, RZ, -0x1 ;  /* 0xffffffffff5e7424 */ /* 0x000fe200078e00ff */
[----:B------:R-:W-:Y:S01]  /*78a0*/  IADD3.X R17, R17, UR38, RZ, P0, !PT ;  /* 0x0000002611117c10 */ /* 0x000fe200087fe4ff */
[----:B------:R-:W-:Y:S01]  /*78b0*/  IMAD.MOV.U32 R95, RZ, RZ, -0x1 ;  /* 0xffffffffff5f7424 */ /* 0x000fe200078e00ff */
[----:B------:R-:W-:-:S04]  /*78c0*/  ISETP.GE.U32.AND P0, PT, R16, UR4, PT ;  /* 0x0000000410007c0c */ /* 0x000fc8000bf06070 */
[----:B------:R-:W-:-:S13]  /*78d0*/  ISETP.GE.U32.AND.EX P0, PT, R17, UR5, PT, P0 ;  /* 0x0000000511007c0c */ /* 0x000fda000bf06100 */
[----:B------:R-:W-:Y:S05]  /*78e0*/  @P0 BRA `(.L_x_155) ;  /* 0x0000000400580947 */ /* 0x000fea0003800000 */
[----:B0-----:R-:W0:Y:S01]  /*78f0*/  LDC.64 R10, c[0x0][0x628] ;  /* 0x00018a00ff0a7b82 */ /* 0x001e220000000a00 */
[----:B------:R-:W1:Y:S01]  /*7900*/  S2R R12, SR_CTAID.X ;  /* 0x00000000000c7919 */ /* 0x000e620000002500 */
[----:B------:R-:W-:Y:S02]  /*7910*/  IMAD.MOV.U32 R8, RZ, RZ, R16 ;  /* 0x000000ffff087224 */ /* 0x000fe400078e0010 */
[----:B------:R-:W-:Y:S01]  /*7920*/  IMAD.MOV.U32 R9, RZ, RZ, R17 ;  /* 0x000000ffff097224 */ /* 0x000fe200078e0011 */
[----:B------:R-:W0:Y:S03]  /*7930*/  S2R R20, SR_CTAID.Y ;  /* 0x0000000000147919 */ /* 0x000e260000002600 */
[----:B------:R-:W1:Y:S08]  /*7940*/  LDC R0, c[0x0][0x630] ;  /* 0x00018c00ff007b82 */ /* 0x000e700000000800 */
[----:B------:R-:W1:Y:S01]  /*7950*/  LDC.64 R14, c[0x0][0x620] ;  /* 0x00018800ff0e7b82 */ /* 0x000e620000000a00 */
[----:B0-----:R-:W-:-:S04]  /*7960*/  ISETP.NE.U32.AND P0, PT, R10, RZ, PT ;  /* 0x000000ff0a00720c */ /* 0x001fc80003f05070 */
[----:B------:R-:W-:-:S13]  /*7970*/  ISETP.NE.AND.EX P0, PT, R11, RZ, PT, P0 ;  /* 0x000000ff0b00720c */ /* 0x000fda0003f05300 */
[----:B-1----:R-:W-:Y:S05]  /*7980*/  @!P0 BRA `(.L_x_156) ;  /* 0x0000000000288947 */ /* 0x002fea0003800000 */
[----:B------:R-:W0:Y:S02]  /*7990*/  LDC R3, c[0x0][0x634] ;  /* 0x00018d00ff037b82 */ /* 0x000e240000000800 */
[----:B0-----:R-:W-:-:S05]  /*79a0*/  IADD3 R3, P0, R16, R3, RZ ;  /* 0x0000000310037210 */ /* 0x001fca0007f1e0ff */
[----:B------:R-:W-:-:S04]  /*79b0*/  IMAD.X R13, RZ, RZ, R17, P0 ;  /* 0x000000ffff0d7224 */ /* 0x000fc800000e0611 */
[----:B---34-:R-:W-:-:S04]  /*79c0*/  IMAD.WIDE.U32 R4, R13, R10, RZ ;  /* 0x0000000a0d047225 */ /* 0x018fc800078e00ff */
[----:B------:R-:W-:-:S04]  /*79d0*/  IMAD.WIDE.U32 R6, P0, R3, R11, R4 ;  /* 0x0000000b03067225 */ /* 0x000fc80007800004 */
[----:B------:R-:W-:-:S04]  /*79e0*/  IMAD.WIDE.U32 R4, R3, R10, RZ ;  /* 0x0000000a03047225 */ /* 0x000fc800078e00ff */
[----:B------:R-:W-:Y:S01]  /*79f0*/  IMAD.X R9, RZ, RZ, RZ, P0 ;  /* 0x000000ffff097224 */ /* 0x000fe200000e06ff */
[----:B------:R-:W-:Y:S01]  /*7a00*/  IADD3 RZ, P0, R5, R6, RZ ;  /* 0x0000000605ff7210 */ /* 0x000fe20007f1e0ff */
[----:B------:R-:W-:-:S04]  /*7a10*/  IMAD.MOV.U32 R8, RZ, RZ, R7 ;  /* 0x000000ffff087224 */ /* 0x000fc800078e0007 */
[----:B------:R-:W-:-:S08]  /*7a20*/  IMAD.WIDE.U32.X R8, R13, R11, R8, P0 ;  /* 0x0000000b0d087225 */ /* 0x000fd000000e0408 */
.L_x_156:
[-CC-:B------:R-:W-:Y:S01]  /*7a30*/  SHF.R.U64 R95, R8, R0.reuse, R9.reuse ;  /* 0x00000000085f7219 */ /* 0x180fe20000001209 */
[----:B------:R-:W0:Y:S01]  /*7a40*/  LDC.64 R28, c[0x0][0x640] ;  /* 0x00019000ff1c7b82 */ /* 0x000e220000000a00 */
[----:B------:R-:W-:Y:S01]  /*7a50*/  SHF.R.U32.HI R0, RZ, R0, R9 ;  /* 0x00000000ff007219 */ /* 0x000fe20000011609 */
[----:B------:R-:W-:Y:S01]  /*7a60*/  ULDC UR4, c[0x0][0x150] ;  /* 0x0000540000047ab9 */ /* 0x000fe20000000800 */
[----:B------:R-:W-:Y:S02]  /*7a70*/  IADD3 R3, P0, RZ, -R95, RZ ;  /* 0x8000005fff037210 */ /* 0x000fe40007f1e0ff */
[----:B------:R-:W-:-:S03]  /*7a80*/  I2FP.F32.U32 R8, R12 ;  /* 0x0000000c00087245 */ /* 0x000fc60000201000 */
[----:B------:R-:W1:Y:S01]  /*7a90*/  LDC R6, c[0x0][0x618] ;  /* 0x00018600ff067b82 */ /* 0x000e620000000800 */
[----:B------:R-:W-:Y:S02]  /*7aa0*/  IMAD.X R7, RZ, RZ, ~R0, P0 ;  /* 0x000000ffff077224 */ /* 0x000fe400000e0e00 */
[----:B------:R-:W-:Y:S01]  /*7ab0*/  FMUL R8, R8, UR4 ;  /* 0x0000000408087c20 */ /* 0x000fe20008400000 */
[----:B---34-:R-:W-:Y:S01]  /*7ac0*/  IMAD.WIDE.U32 R4, R3, R14, R16 ;  /* 0x0000000e03047225 */ /* 0x018fe200078e0010 */
[----:B------:R-:W-:-:S03]  /*7ad0*/  ULDC UR4, c[0x0][0x154] ;  /* 0x0000550000047ab9 */ /* 0x000fc60000000800 */
[----:B------:R-:W-:Y:S01]  /*7ae0*/  IMAD R0, R7, R14, RZ ;  /* 0x0000000e07007224 */ /* 0x000fe200078e02ff */
[----:B------:R-:W3:Y:S01]  /*7af0*/  LDC R24, c[0x0][0x608] ;  /* 0x00018200ff187b82 */ /* 0x000ee20000000800 */
[----:B------:R-:W4:Y:S02]  /*7b00*/  F2I.U32.TRUNC.NTZ R8, R8 ;  /* 0x0000000800087305 */ /* 0x000f24000020f000 */
[----:B------:R-:W-:Y:S01]  /*7b10*/  IMAD R3, R3, R15, R0 ;  /* 0x0000000f03037224 */ /* 0x000fe200078e0200 */
[----:B------:R-:W-:-:S03]  /*7b20*/  I2FP.F32.U32 R0, R20 ;  /* 0x0000001400007245 */ /* 0x000fc60000201000 */
[----:B------:R-:W-:Y:S01]  /*7b30*/  IMAD.IADD R3, R5, 0x1, R3 ;  /* 0x0000000105037824 */ /* 0x000fe200078e0203 */
[----:B------:R-:W2:Y:S01]  /*7b40*/  LDC R9, c[0x0][0x658] ;  /* 0x00019600ff097b82 */ /* 0x000ea20000000800 */
[----:B0-----:R-:W-:-:S04]  /*7b50*/  ISETP.NE.U32.AND P0, PT, R28, RZ, PT ;  /* 0x000000ff1c00720c */ /* 0x001fc80003f05070 */
[----:B------:R-:W-:-:S03]  /*7b60*/  ISETP.NE.AND.EX P0, PT, R29, RZ, PT, P0 ;  /* 0x000000ff1d00720c */ /* 0x000fc60003f05300 */
[----:B------:R-:W0:Y:S01]  /*7b70*/  LDC R7, c[0x0][0x144] ;  /* 0x00005100ff077b82 */ /* 0x000e220000000800 */
[-CC-:B-1----:R-:W-:Y:S01]  /*7b80*/  SHF.R.U64 R10, R4, R6.reuse, R3.reuse ;  /* 0x00000006040a7219 */ /* 0x182fe20000001203 */
[----:B----4-:R-:W-:Y:S01]  /*7b90*/  IMAD.MOV R8, RZ, RZ, -R8 ;  /* 0x000000ffff087224 */ /* 0x010fe200078e0a08 */
[----:B------:R-:W-:Y:S01]  /*7ba0*/  SHF.R.U32.HI R3, RZ, R6, R3 ;  /* 0x00000006ff037219 */ /* 0x000fe20000011603 */
[----:B------:R-:W-:Y:S01]  /*7bb0*/  FMUL R6, R0, UR4 ;  /* 0x0000000400067c20 */ /* 0x000fe20008400000 */
[----:B------:R-:W-:-:S03]  /*7bc0*/  IMAD.MOV.U32 R4, RZ, RZ, 0x1 ;  /* 0x00000001ff047424 */ /* 0x000fc600078e00ff */
[----:B------:R-:W1:Y:S01]  /*7bd0*/  LDC R21, c[0x0][0x148] ;  /* 0x00005200ff157b82 */ /* 0x000e620000000800 */
[----:B------:R4:W0:Y:S01]  /*7be0*/  F2I.U32.TRUNC.NTZ R14, R6 ;  /* 0x00000006000e7305 */ /* 0x000822000020f000 */
[-CC-:B---3--:R-:W-:Y:S02]  /*7bf0*/  SHF.R.U64 R13, R10, R24.reuse, R3.reuse ;  /* 0x000000180a0d7219 */ /* 0x188fe40000001203 */
[----:B------:R-:W-:-:S04]  /*7c00*/  SHF.R.U32.HI R0, RZ, R24, R3 ;  /* 0x00000018ff007219 */ /* 0x000fc80000011603 */
[----:B------:R-:W3:Y:S01]  /*7c10*/  LDC R25, c[0x0][0x600] ;  /* 0x00018000ff197b82 */ /* 0x000ee20000000800 */
[-CC-:B--2---:R-:W-:Y:S02]  /*7c20*/  SHF.R.U64 R15, R13, R9.reuse, R0.reuse ;  /* 0x000000090d0f7219 */ /* 0x184fe40000001200 */
[----:B------:R-:W-:-:S05]  /*7c30*/  SHF.R.U32.HI R5, RZ, R9, R0 ;  /* 0x00000009ff057219 */ /* 0x000fca0000011600 */
[----:B------:R-:W2:Y:S01]  /*7c40*/  LDC R26, c[0x0][0x648] ;  /* 0x00019200ff1a7b82 */ /* 0x000ea20000000800 */
[----:B0-----:R-:W-:Y:S01]  /*7c50*/  IMAD R27, R7, R8, R12 ;  /* 0x00000008071b7224 */ /* 0x001fe200078e020c */
[----:B------:R-:W-:Y:S01]  /*7c60*/  SHF.L.U32 R12, R4, R9, RZ ;  /* 0x00000009040c7219 */ /* 0x000fe200000006ff */
[----:B------:R-:W-:-:S05]  /*7c70*/  IMAD.MOV.U32 R4, RZ, RZ, R15 ;  /* 0x000000ffff047224 */ /* 0x000fca00078e000f */
[----:B------:R-:W0:Y:S08]  /*7c80*/  LDC R30, c[0x0][0x638] ;  /* 0x00018e00ff1e7b82 */ /* 0x000e300000000800 */
[----:B------:R-:W0:Y:S01]  /*7c90*/  LDC R31, c[0x0][0x610] ;  /* 0x00018400ff1f7b82 */ /* 0x000e220000000800 */
[----:B-1-34-:R-:W-:Y:S05]  /*7ca0*/  @!P0 BRA `(.L_x_157) ;  /* 0x0000000000288947 */ /* 0x01afea0003800000 */
        /* <DEDUP_REMOVED lines=10> */
.L_x_157:
[----:B------:R-:W-:Y:S01]  /*7d50*/  ISETP.NE.AND P0, PT, R2, 0x1, PT ;  /* 0x000000010200780c */ /* 0x000fe20003f05270 */
[----:B------:R-:W-:Y:S01]  /*7d60*/  IMAD.MOV R14, RZ, RZ, -R14 ;  /* 0x000000ffff0e7224 */ /* 0x000fe200078e0a0e */
[----:B--2---:R-:W-:Y:S01]  /*7d70*/  SHF.R.U64 R3, R4, R26, R5 ;  /* 0x0000001a04037219 */ /* 0x004fe20000001205 */
[----:B------:R-:W-:Y:S01]  /*7d80*/  VIADD R5, R25, 0xffffffff ;  /* 0xffffffff19057836 */ /* 0x000fe20000000000 */
[----:B------:R-:W-:-:S03]  /*7d90*/  LOP3.LUT R0, R13, R92, RZ, 0xc0, !PT ;  /* 0x0000005c0d007212 */ /* 0x000fc600078ec0ff */
[----:B------:R-:W-:Y:S01]  /*7da0*/  IMAD.MOV R4, RZ, RZ, -R3 ;  /* 0x000000ffff047224 */ /* 0x000fe200078e0a03 */
[----:B------:R-:W-:Y:S01]  /*7db0*/  LOP3.LUT R10, R10, R5, RZ, 0xc0, !PT ;  /* 0x000000050a0a7212 */ /* 0x000fe200078ec0ff */
[----:B------:R-:W-:Y:S02]  /*7dc0*/  IMAD R0, R12, R3, R0 ;  /* 0x000000030c007224 */ /* 0x000fe400078e0200 */
[----:B0-----:R-:W-:Y:S02]  /*7dd0*/  IMAD R3, R4, R30, R15 ;  /* 0x0000001e04037224 */ /* 0x001fe400078e020f */
[----:B------:R-:W-:Y:S02]  /*7de0*/  @P0 IMAD R27, R21, R14, R20 ;  /* 0x0000000e151b0224 */ /* 0x000fe400078e0214 */
[----:B------:R-:W-:Y:S02]  /*7df0*/  IMAD R5, R3, R25, R10 ;  /* 0x0000001903057224 */ /* 0x000fe400078e020a */
[----:B------:R-:W-:-:S02]  /*7e00*/  IMAD R0, R0, R31, R27 ;  /* 0x0000001f00007224 */ /* 0x000fc400078e021b */
[----:B------:R-:W-:-:S03]  /*7e10*/  IMAD.MOV.U32 R4, RZ, RZ, 0x1 ;  /* 0x00000001ff047424 */ /* 0x000fc600078e00ff */
[----:B------:R-:W-:Y:S02]  /*7e20*/  SEL R94, R5, R0, !P0 ;  /* 0x00000000055e7207 */ /* 0x000fe40004000000 */
[----:B------:R-:W-:Y:S02]  /*7e30*/  PRMT R3, R4, 0x7610, R3 ;  /* 0x0000761004037816 */ /* 0x000fe40000000003 */
[----:B------:R-:W-:-:S07]  /*7e40*/  SEL R0, R0, R5, !P0 ;  /* 0x0000000500007207 */ /* 0x000fce0004000000 */
.L_x_155:
[----:B------:R-:W-:Y:S01]  /*7e50*/  LOP3.LUT P0, RZ, R3, 0xff, RZ, 0xc0, !PT ;  /* 0x000000ff03ff7812 */ /* 0x000fe2000780c0ff */
[----:B-----5:R-:W-:-:S12]  /*7e60*/  IMAD.MOV.U32 R99, RZ, RZ, R0 ;  /* 0x000000ffff637224 */ /* 0x020fd800078e0000 */
[----:B------:R-:W-:Y:S05]  /*7e70*/  @P0 BRA `(.L_x_158) ;  /* 0xffffff9000d40947 */ /* 0x000fea000383ffff */
[----:B------:R-:W-:Y:S05]  /*7e80*/  EXIT ;  /* 0x000000000000794d */ /* 0x000fea0003800000 */
.L_x_3:
        /* <DEDUP_REMOVED lines=26> */
.L_x_160:
[--C-:B------:R-:W-:Y:S01]  /*8030*/  SHF.R.U64 R14, R12, R20, R13.reuse ;  /* 0x000000140c0e7219 */ /* 0x100fe2000000120d */
[----:B------:R-:W0:Y:S01]  /*8040*/  LDC R24, c[0x0][0x618] ;  /* 0x00018600ff187b82 */ /* 0x000e220000000800 */
[----:B------:R-:W-:Y:S01]  /*8050*/  I2FP.F32.U32 R8, R6 ;  /* 0x0000000600087245 */ /* 0x000fe20000201000 */
[----:B------:R-:W-:Y:S01]  /*8060*/  ULDC UR4, c[0x0][0x150] ;  /* 0x0000540000047ab9 */ /* 0x000fe20000000800 */
[----:B------:R-:W-:Y:S02]  /*8070*/  SHF.R.U32.HI R7, RZ, R20, R13 ;  /* 0x00000014ff077219 */ /* 0x000fe4000001160d */
[----:B------:R-:W-:Y:S01]  /*8080*/  IADD3 R11, P0, RZ, -R14, RZ ;  /* 0x8000000eff0b7210 */ /* 0x000fe20007f1e0ff */
[----:B------:R-:W-:Y:S01]  /*8090*/  FMUL R13, R8, UR4 ;  /* 0x00000004080d7c20 */ /* 0x000fe20008400000 */
[----:B------:R-:W-:Y:S01]  /*80a0*/  ULDC UR4, c[0x0][0x154] ;  /* 0x0000550000047ab9 */ /* 0x000fe20000000800 */
[----:B------:R-:W1:Y:S02]  /*80b0*/  LDC.64 R26, c[0x0][0x640] ;  /* 0x00019000ff1a7b82 */ /* 0x000e640000000a00 */
[----:B------:R-:W-:-:S02]  /*80c0*/  IMAD.X R7, RZ, RZ, ~R7, P0 ;  /* 0x000000ffff077224 */ /* 0x000fc400000e0e07 */
[----:B------:R-:W2:Y:S01]  /*80d0*/  F2I.U32.TRUNC.NTZ R13, R13 ;  /* 0x0000000d000d7305 */ /* 0x000ea2000020f000 */
[----:B------:R-:W-:-:S03]  /*80e0*/  IMAD.WIDE.U32 R8, R11, R22, R16 ;  /* 0x000000160b087225 */ /* 0x000fc600078e0010 */
[----:B------:R-:W3:Y:S01]  /*80f0*/  LDC R15, c[0x0][0x144] ;  /* 0x00005100ff0f7b82 */ /* 0x000ee20000000800 */
[----:B------:R-:W-:-:S04]  /*8100*/  IMAD R10, R7, R22, RZ ;  /* 0x00000016070a7224 */ /* 0x000fc800078e02ff */
[----:B------:R-:W-:Y:S02]  /*8110*/  IMAD R7, R11, R23, R10 ;  /* 0x000000170b077224 */ /* 0x000fe400078e020a */
[----:B------:R-:W-:Y:S01]  /*8120*/  IMAD.MOV.U32 R10, RZ, RZ, -0x1 ;  /* 0xffffffffff0a7424 */ /* 0x000fe200078e00ff */
[----:B------:R-:W4:Y:S01]  /*8130*/  LDC R20, c[0x0][0x608] ;  /* 0x00018200ff147b82 */ /* 0x000f220000000800 */
[----:B------:R-:W-:Y:S01]  /*8140*/  IMAD.IADD R7, R9, 0x1, R7 ;  /* 0x0000000109077824 */ /* 0x000fe200078e0207 */
[----:B------:R-:W-:-:S04]  /*8150*/  I2FP.F32.U32 R9, R5 ;  /* 0x0000000500097245 */ /* 0x000fc80000201000 */
[-C--:B0-----:R-:W-:Y:S01]  /*8160*/  SHF.R.U64 R12, R8, R24.reuse, R7 ;  /* 0x00000018080c7219 */ /* 0x081fe20000001207 */
[----:B--2---:R-:W-:Y:S01]  /*8170*/  IMAD.MOV R8, RZ, RZ, -R13 ;  /* 0x000000ffff087224 */ /* 0x004fe200078e0a0d */
[----:B------:R-:W0:Y:S01]  /*8180*/  LDC R11, c[0x0][0x658] ;  /* 0x00019600ff0b7b82 */ /* 0x000e220000000800 */
[----:B-1----:R-:W-:Y:S01]  /*8190*/  ISETP.NE.U32.AND P0, PT, R26, RZ, PT ;  /* 0x000000ff1a00720c */ /* 0x002fe20003f05070 */
[----:B------:R-:W-:Y:S01]  /*81a0*/  FMUL R9, R9, UR4 ;  /* 0x0000000409097c20 */ /* 0x000fe20008400000 */
[----:B------:R-:W-:Y:S02]  /*81b0*/  SHF.R.U32.HI R7, RZ, R24, R7 ;  /* 0x00000018ff077219 */ /* 0x000fe40000011607 */
[----:B------:R-:W-:-:S03]  /*81c0*/  ISETP.NE.AND.EX P0, PT, R27, RZ, PT, P0 ;  /* 0x000000ff1b00720c */ /* 0x000fc60003f05300 */
[----:B------:R-:W1:Y:S01]  /*81d0*/  LDC R22, c[0x0][0x148] ;  /* 0x00005200ff167b82 */ /* 0x000e620000000800 */
[----:B---3--:R-:W-:Y:S02]  /*81e0*/  IMAD R23, R15, R8, R6 ;  /* 0x000000080f177224 */ /* 0x008fe400078e0206 */
[----:B------:R-:W-:-:S05]  /*81f0*/  IMAD.MOV.U32 R8, RZ, RZ, 0x1 ;  /* 0x00000001ff087424 */ /* 0x000fca00078e00ff */
[----:B------:R-:W2:Y:S01]  /*8200*/  LDC R21, c[0x0][0x600] ;  /* 0x00018000ff157b82 */ /* 0x000ea20000000800 */
[-CC-:B----4-:R-:W-:Y:S02]  /*8210*/  SHF.R.U64 R15, R12, R20.reuse, R7.reuse ;  /* 0x000000140c0f7219 */ /* 0x190fe40000001207 */
[----:B------:R-:W-:Y:S02]  /*8220*/  SHF.R.U32.HI R6, RZ, R20, R7 ;  /* 0x00000014ff067219 */ /* 0x000fe40000011607 */
[----:B------:R3:W4:Y:S03]  /*8230*/  F2I.U32.TRUNC.NTZ R20, R9 ;  /* 0x0000000900147305 */ /* 0x000726000020f000 */
[----:B------:R-:W1:Y:S01]  /*8240*/  LDC R25, c[0x0][0x648] ;  /* 0x00019200ff197b82 */ /* 0x000e620000000800 */
[-C--:B0-----:R-:W-:Y:S02]  /*8250*/  SHF.R.U64 R19, R15, R11.reuse, R6 ;  /* 0x0000000b0f137219 */ /* 0x081fe40000001206 */
[----:B------:R-:W-:-:S02]  /*8260*/  SHF.L.U32 R10, R10, R11, RZ ;  /* 0x0000000b0a0a7219 */ /* 0x000fc400000006ff */
[-C--:B------:R-:W-:Y:S01]  /*8270*/  SHF.R.U32.HI R7, RZ, R11.reuse, R6 ;  /* 0x0000000bff077219 */ /* 0x080fe20000011606 */
[----:B------:R-:W-:Y:S01]  /*8280*/  IMAD.MOV.U32 R6, RZ, RZ, R19 ;  /* 0x000000ffff067224 */ /* 0x000fe200078e0013 */
[----:B------:R-:W-:Y:S01]  /*8290*/  SHF.L.U32 R24, R8, R11, RZ ;  /* 0x0000000b08187219 */ /* 0x000fe200000006ff */
[----:B------:R-:W0:Y:S01]  /*82a0*/  LDC R28, c[0x0][0x638] ;  /* 0x00018e00ff1c7b82 */ /* 0x000e220000000800 */
[----:B------:R-:W-:-:S07]  /*82b0*/  LOP3.LUT R30, RZ, R10, RZ, 0x33, !PT ;  /* 0x0000000aff1e7212 */ /* 0x000fce00078e33ff */
[----:B------:R-:W0:Y:S01]  /*82c0*/  LDC R29, c[0x0][0x610] ;  /* 0x00018400ff1d7b82 */ /* 0x000e220000000800 */
[----:B---34-:R-:W-:Y:S05]  /*82d0*/  @!P0 BRA `(.L_x_161) ;  /* 0x0000000000288947 */ /* 0x018fea0003800000 */
[----:B------:R-:W3:Y:S02]  /*82e0*/  LDC R6, c[0x0][0x64c] ;  /* 0x00019300ff067b82 */ /* 0x000ee40000000800 */
[----:B---3--:R-:W-:-:S05]  /*82f0*/  IADD3 R11, P0, R19, R6, RZ ;  /* 0x00000006130b7210 */ /* 0x008fca0007f1e0ff */
        /* <DEDUP_REMOVED lines=8> */
.L_x_161:
[----:B------:R-:W-:Y:S01]  /*8380*/  ISETP.NE.AND P0, PT, R2, 0x1, PT ;  /* 0x000000010200780c */ /* 0x000fe20003f05270 */
[----:B--2---:R-:W-:Y:S01]  /*8390*/  VIADD R9, R21, 0xffffffff ;  /* 0xffffffff15097836 */ /* 0x004fe20000000000 */
[----:B-1----:R-:W-:Y:S01]  /*83a0*/  SHF.R.U64 R7, R6, R25, R7 ;  /* 0x0000001906077219 */ /* 0x002fe20000001207 */
[----:B------:R-:W-:Y:S01]  /*83b0*/  IMAD.MOV R20, RZ, RZ, -R20 ;  /* 0x000000ffff147224 */ /* 0x000fe200078e0a14 */
[----:B------:R-:W-:Y:S02]  /*83c0*/  LOP3.LUT R6, R15, R30, RZ, 0xc0, !PT ;  /* 0x0000001e0f067212 */ /* 0x000fe400078ec0ff */
[----:B------:R-:W-:Y:S01]  /*83d0*/  LOP3.LUT R12, R12, R9, RZ, 0xc0, !PT ;  /* 0x000000090c0c7212 */ /* 0x000fe200078ec0ff */
[----:B------:R-:W-:Y:S02]  /*83e0*/  IMAD.MOV R8, RZ, RZ, -R7 ;  /* 0x000000ffff087224 */ /* 0x000fe400078e0a07 */
[----:B------:R-:W-:Y:S02]  /*83f0*/  IMAD R6, R24, R7, R6 ;  /* 0x0000000718067224 */ /* 0x000fe400078e0206 */
[----:B------:R-:W-:-:S02]  /*8400*/  IMAD.MOV.U32 R9, RZ, RZ, 0x1 ;  /* 0x00000001ff097424 */ /* 0x000fc400078e00ff */
[----:B------:R-:W-:Y:S02]  /*8410*/  @P0 IMAD R23, R22, R20, R5 ;  /* 0x0000001416170224 */ /* 0x000fe400078e0205 */
[----:B0-----:R-:W-:Y:S02]  /*8420*/  IMAD R5, R8, R28, R19 ;  /* 0x0000001c08057224 */ /* 0x001fe400078e0213 */
[----:B------:R-:W-:Y:S02]  /*8430*/  IMAD R19, R6, R29, R23 ;  /* 0x0000001d06137224 */ /* 0x000fe400078e0217 */
[----:B------:R-:W-:Y:S02]  /*8440*/  IMAD R6, R5, R21, R12 ;  /* 0x0000001505067224 */ /* 0x000fe400078e020c */
[----:B------:R-:W-:-:S03]  /*8450*/  IMAD.MOV.U32 R8, RZ, RZ, R14 ;  /* 0x000000ffff087224 */ /* 0x000fc600078e000e */
[----:B------:R-:W-:Y:S02]  /*8460*/  SEL R20, R6, R19, !P0 ;  /* 0x0000001306147207 */ /* 0x000fe40004000000 */
[----:B------:R-:W-:-:S07]  /*8470*/  SEL R19, R19, R6, !P0 ;  /* 0x0000000613137207 */ /* 0x000fce0004000000 */
.L_x_159:
[----:B------:R-:W-:-:S08]  /*8480*/  NOP ;  /* 0x0000000000007918 */ /* 0x000fd00000000000 */
[----:B------:R-:W0:-:S00]  /*8490*/  USETMAXREG.DEALLOC.CTAPOOL 0x28 ;  /* 0x00000028000079c8 */ /* 0x000e0000080e0500 */
[----:B0-----:R-:W-:-:S13]  /*84a0*/  ISETP.NE.AND P0, PT, R0, RZ, PT ;  /* 0x000000ff0000720c */ /* 0x001fda0003f05270 */
[----:B------:R-:W-:Y:S05]  /*84b0*/  @P0 EXIT ;  /* 0x000000000000094d */ /* 0x000fea0003800000 */
[----:B------:R-:W-:Y:S01]  /*84c0*/  LOP3.LUT P0, RZ, R9, 0xff, RZ, 0xc0, !PT ;  /* 0x000000ff09ff7812 */ /* 0x000fe2000780c0ff */
[----:B------:R-:W-:Y:S02]  /*84d0*/  IMAD.MOV.U32 R0, RZ, RZ, 0x1 ;  /* 0x00000001ff007424 */ /* 0x000fe400078e00ff */
[----:B------:R-:W-:-:S10]  /*84e0*/  IMAD.MOV.U32 R12, RZ, RZ, RZ ;  /* 0x000000ffff0c7224 */ /* 0x000fd400078e00ff */
[----:B------:R-:W-:Y:S05]  /*84f0*/  @!P0 BRA `(.L_x_162) ;  /* 0x0000000c00148947 */ /* 0x000fea0003800000 */
[----:B------:R-:W0:Y:S01]  /*8500*/  LDC R0, c[0x0][0x28c] ;  /* 0x0000a300ff007b82 */ /* 0x000e220000000800 */
[----:B------:R-:W-:Y:S01]  /*8510*/  LOP3.LUT P0, RZ, R3, 0x1f, RZ, 0xc0, !PT ;  /* 0x0000001f03ff7812 */ /* 0x000fe2000780c0ff */
[----:B------:R-:W-:Y:S01]  /*8520*/  ULDC UR5, c[0x0][0x658] ;  /* 0x0001960000057ab9 */ /* 0x000fe20000000800 */
[----:B------:R-:W-:Y:S01]  /*8530*/  UMOV UR6, 0xffffffff ;  /* 0xffffffff00067882 */ /* 0x000fe20000000000 */
[----:B------:R-:W-:Y:S01]  /*8540*/  BSSY B0, `(.L_x_162) ;  /* 0x00000c0000007945 */ /* 0x000fe20003800000 */
[----:B------:R-:W-:Y:S01]  /*8550*/  USHF.L.U32 UR6, UR6, UR5, URZ ;  /* 0x0000000506067299 */ /* 0x000fe2000800063f */
[C---:B------:R-:W-:Y:S01]  /*8560*/  ISETP.NE.AND P2, PT, R4.reuse, RZ, PT ;  /* 0x000000ff0400720c */ /* 0x040fe20003f45270 */
[----:B------:R-:W-:Y:S01]  /*8570*/  IMAD.MOV.U32 R13, RZ, RZ, 0x1 ;  /* 0x00000001ff0d7424 */ /* 0x000fe200078e00ff */
[----:B------:R-:W-:Y:S01]  /*8580*/  ISETP.NE.OR P0, PT, R4, RZ, !P0 ;  /* 0x000000ff0400720c */ /* 0x000fe20004705670 */
[----:B------:R-:W-:Y:S01]  /*8590*/  IMAD.MOV.U32 R12, RZ, RZ, RZ ;  /* 0x000000ffff0c7224 */ /* 0x000fe200078e00ff */
[----:B------:R-:W-:Y:S01]  /*85a0*/  LOP3.LUT R11, R18, 0x2, RZ, 0xfc, !PT ;  /* 0x00000002120b7812 */ /* 0x000fe200078efcff */
[----:B------:R-:W-:Y:S01]  /*85b0*/  ULDC UR4, c[0x0][0x600] ;  /* 0x0001800000047ab9 */ /* 0x000fe20000000800 */
[----:B------:R-:W-:Y:S01]  /*85c0*/  UMOV UR7, 0x1 ;  /* 0x0000000100077882 */ /* 0x000fe20000000000 */
[----:B------:R-:W-:-:S02]  /*85d0*/  UIADD3 UR15, UR4, -0x1, URZ ;  /* 0xffffffff040f7890 */ /* 0x000fc4000fffe03f */
[----:B------:R-:W-:Y:S02]  /*85e0*/  USHF.L.U32 UR17, UR7, UR5, URZ ;  /* 0x0000000507117299 */ /* 0x000fe4000800063f */
[----:B------:R-:W-:Y:S01]  /*85f0*/  ULOP3.LUT UR16, URZ, UR6, URZ, 0x33, !UPT ;  /* 0x000000063f107292 */ /* 0x000fe2000f8e333f */
[----:B------:R-:W-:Y:S01]  /*8600*/  ULDC.64 UR20, c[0x0][0x198] ;  /* 0x0000660000147ab9 */ /* 0x000fe20000000a00 */
[----:B0-----:R-:W-:-:S05]  /*8610*/  VIADD R0, R0, 0x3f ;  /* 0x0000003f00007836 */ /* 0x001fca0000000000 */
[----:B------:R-:W-:-:S04]  /*8620*/  SHF.R.S32.HI R3, RZ, 0x1f, R0 ;  /* 0x0000001fff037819 */ /* 0x000fc80000011400 */
[----:B------:R-:W-:Y:S01]  /*8630*/  LEA.HI R3, R3, R0, RZ, 0x6 ;  /* 0x0000000003037211 */ /* 0x000fe200078f30ff */
[----:B------:R-:W-:-:S03]  /*8640*/  IMAD.MOV.U32 R0, RZ, RZ, 0x1 ;  /* 0x00000001ff007424 */ /* 0x000fc600078e00ff */
[----:B------:R-:W-:-:S05]  /*8650*/  SHF.R.S32.HI R3, RZ, 0x6, R3 ;  /* 0x00000006ff037819 */ /* 0x000fca0000011403 */
[----:B------:R-:W-:-:S07]  /*8660*/  VIADD R10, R3, 0x1 ;  /* 0x00000001030a7836 */ /* 0x000fce0000000000 */
.L_x_174:
[----:B------:R-:W-:-:S03]  /*8670*/  UMOV UR4, 0xffffffff ;  /* 0xffffffff00047882 */ /* 0x000fc60000000000 */
[----:B------:R-:W-:Y:S05]  /*8680*/  BRA.DIV UR4, `(.L_x_163) ;  /* 0x0000000e04787947 */ /* 0x000fea000b800000 */
[----:B------:R-:W-:-:S13]  /*8690*/  ELECT P6, URZ, PT ;  /* 0x00000000003f782f */ /* 0x000fda00038c0000 */
.L_x_184:
[----:B------:R-:W0:Y:S01]  /*86a0*/  LDC R4, c[0x0][0x28c] ;  /* 0x0000a300ff047b82 */ /* 0x000e220000000800 */
[----:B------:R-:W-:Y:S01]  /*86b0*/  BSSY B1, `(.L_x_164) ;  /* 0x0000037000017945 */ /* 0x000fe20003800000 */
[----:B0-----:R-:W-:-:S13]  /*86c0*/  ISETP.LT.OR P6, PT, R4, 0x1, !P6 ;  /* 0x000000010400780c */ /* 0x001fda00077c1670 */
[----:B------:R-:W-:Y:S05]  /*86d0*/  @P6 BRA `(.L_x_165) ;  /* 0x0000000000d06947 */ /* 0x000fea0003800000 */
[----:B------:R-:W-:Y:S02]  /*86e0*/  IMAD.SHL.U32 R20, R20, 0x20, RZ ;  /* 0x0000002014147824 */ /* 0x000fe400078e00ff */
[----:B------:R-:W-:Y:S02]  /*86f0*/  IMAD.SHL.U32 R19, R19, 0x200, RZ ;  /* 0x0000020013137824 */ /* 0x000fe400078e00ff */
[----:B------:R-:W-:Y:S02]  /*8700*/  IMAD.MOV.U32 R21, RZ, RZ, RZ ;  /* 0x000000ffff157224 */ /* 0x000fe400078e00ff */
[----:B------:R-:W-:Y:S02]  /*8710*/  IMAD.MOV.U32 R4, RZ, RZ, R10 ;  /* 0x000000ffff047224 */ /* 0x000fe400078e000a */
[----:B------:R-:W-:Y:S02]  /*8720*/  IMAD.MOV.U32 R5, RZ, RZ, R0 ;  /* 0x000000ffff057224 */ /* 0x000fe400078e0000 */
[----:B------:R-:W-:-:S07]  /*8730*/  IMAD.MOV.U32 R6, RZ, RZ, R12 ;  /* 0x000000ffff067224 */ /* 0x000fce00078e000c */
.L_x_169:
[----:B------:R-:W0:Y:S01]  /*8740*/  S2R R14, SR_CgaCtaId ;  /* 0x00000000000e7919 */ /* 0x000e220000008800 */
[----:B------:R-:W-:Y:S01]  /*8750*/  MOV R7, 0x400 ;  /* 0x0000040000077802 */ /* 0x000fe20000000f00 */
[----:B------:R-:W1:Y:S03]  /*8760*/  @!P2 LDC R9, c[0x0][0x500] ;  /* 0x00014000ff09ab82 */ /* 0x000e660000000800 */
[----:B0-----:R-:W-:Y:S02]  /*8770*/  LEA R15, R14, R7, 0x18 ;  /* 0x000000070e0f7211 */ /* 0x001fe400078ec0ff */
[----:B------:R-:W-:-:S03]  /*8780*/  SHF.L.U32 R7, R5, 0x1f, RZ ;  /* 0x0000001f05077819 */ /* 0x000fc600000006ff */
[----:B------:R-:W-:-:S04]  /*8790*/  IMAD R14, R6, 0x8, R15 ;  /* 0x00000008060e7824 */ /* 0x000fc800078e020f */
[----:B------:R-:W0:Y:S02]  /*87a0*/  SYNCS.PHASECHK.TRANS64.TRYWAIT P1, [R14+URZ+0x18], R7 ;  /* 0x000018070e0075a7 */ /* 0x000e24000802017f */
[----:B01----:R-:W-:Y:S05]  /*87b0*/  @!P1 BRA `(.L_x_166) ;  /* 0x0000000c004c9947 */ /* 0x003fea0003800000 */
.L_x_185:
[----:B0-----:R-:W-:Y:S01]  /*87c0*/  PRMT R7, R11, 0x9910, RZ ;  /* 0x000099100b077816 */ /* 0x001fe200000000ff */
[----:B------:R0:W-:Y:S03]  /*87d0*/  @!P2 SYNCS.ARRIVE.TRANS64 RZ, [R14+URZ], R9 ;  /* 0x000000090effa9a7 */ /* 0x0001e6000800003f */
[----:B------:R-:W-:-:S13]  /*87e0*/  ISETP.NE.AND P1, PT, R7, 0x2, PT ;  /* 0x000000020700780c */ /* 0x000fda0003f25270 */
[----:B0-----:R-:W-:Y:S05]  /*87f0*/  @P1 BRA `(.L_x_167) ;  /* 0x0000000000041947 */ /* 0x001fea0003800000 */
[----:B------:R-:W-:Y:S01]  /*8800*/  BPT.TRAP 0x1 ;  /* 0x000000040000795c */ /* 0x000fe20000300000 */
.L_x_167:
[----:B------:R-:W-:Y:S05]  /*8810*/  @P0 BRA `(.L_x_168) ;  /* 0x0000000000040947 */ /* 0x000fea0003800000 */
[----:B------:R-:W-:Y:S01]  /*8820*/  BPT.TRAP 0x1 ;  /* 0x000000040000795c */ /* 0x000fe20000300000 */
.L_x_168:
[--C-:B------:R-:W-:Y:S01]  /*8830*/  IMAD R7, R6, 0x10000, R15.reuse ;  /* 0x0001000006077824 */ /* 0x100fe200078e020f */
[----:B------:R-:W-:Y:S01]  /*8840*/  R2UR UR9, R14 ;  /* 0x000000000e0972ca */ /* 0x000fe200000e0000 */
[----:B------:R-:W-:Y:S01]  /*8850*/  IMAD R15, R6, 0x1000, R15 ;  /* 0x00001000060f7824 */ /* 0x000fe200078e020f */
[----:B------:R-:W-:Y:S01]  /*8860*/  UIADD3 UR4, UP0, UR20, 0xf0, URZ ;  /* 0x000000f014047890 */ /* 0x000fe2000ff1e03f */
[----:B------:R-:W-:Y:S01]  /*8870*/  VIADD R4, R4, 0xffffffff ;  /* 0xffffffff04047836 */ /* 0x000fe20000000000 */
[----:B------:R-:W-:Y:S01]  /*8880*/  R2UR UR5, R7 ;  /* 0x00000000070572ca */ /* 0x000fe200000e0000 */
[----:B------:R-:W-:Y:S01]  /*8890*/  UIADD3 UR22, UP1, UR20, 0x1f0, URZ ;  /* 0x000001f014167890 */ /* 0x000fe2000ff3e03f */
[----:B------:R-:W-:Y:S01]  /*88a0*/  R2UR UR8, R15 ;  /* 0x000000000f0872ca */ /* 0x000fe200000e0000 */
[----:B------:R-:W-:Y:S01]  /*88b0*/  VIADD R6, R6, 0x1 ;  /* 0x0000000106067836 */ /* 0x000fe20000000000 */
[----:B------:R-:W-:Y:S01]  /*88c0*/  R2UR UR11, R19 ;  /* 0x00000000130b72ca */ /* 0x000fe200000e0000 */
[----:B------:R-:W-:Y:S01]  /*88d0*/  UIADD3.X UR23, URZ, UR21, URZ, UP1, !UPT ;  /* 0x000000153f177290 */ /* 0x000fe20008ffe43f */
[C---:B------:R-:W-:Y:S01]  /*88e0*/  R2UR UR10, R21.reuse ;  /* 0x00000000150a72ca */ /* 0x040fe200000e0000 */
[----:B------:R-:W-:Y:S01]  /*88f0*/  UMOV UR6, 0x0 ;  /* 0x0000000000067882 */ /* 0x000fe20000000000 */
[----:B------:R-:W-:Y:S01]  /*8900*/  R2UR UR12, R8 ;  /* 0x00000000080c72ca */ /* 0x000fe200000e0000 */
[----:B------:R-:W-:Y:S01]  /*8910*/  UMOV UR7, 0x10000000 ;  /* 0x1000000000077882 */ /* 0x000fe20000000000 */
[----:B------:R-:W-:Y:S01]  /*8920*/  R2UR UR18, R20 ;  /* 0x00000000141272ca */ /* 0x000fe200000e0000 */
[----:B------:R-:W-:Y:S01]  /*8930*/  VIADD R21, R21, 0x40 ;  /* 0x0000004015157836 */ /* 0x000fe20000000000 */
[----:B------:R-:W-:Y:S01]  /*8940*/  ISETP.GT.AND P3, PT, R4, 0x1, PT ;  /* 0x000000010400780c */ /* 0x000fe20003f64270 */
[----:B------:R-:W-:Y:S01]  /*8950*/  UIADD3 UR13, UR5, 0x100, URZ ;  /* 0x00000100050d7890 */ /* 0x000fe2000fffe03f */
[----:B------:R-:W-:Y:S01]  /*8960*/  ISETP.NE.AND P1, PT, R6, 0x3, PT ;  /* 0x000000030600780c */ /* 0x000fe20003f25270 */
[----:B------:R-:W-:-:S02]  /*8970*/  UIADD3.X UR5, URZ, UR21, URZ, UP0, !UPT ;  /* 0x000000153f057290 */ /* 0x000fc400087fe43f */
[----:B------:R-:W-:Y:S01]  /*8980*/  UIADD3 UR14, UR8, 0x30100, URZ ;  /* 0x00030100080e7890 */ /* 0x000fe2000fffe03f */
[----:B------:R-:W-:Y:S02]  /*8990*/  SEL R14, RZ, 0x1, P1 ;  /* 0x00000001ff0e7807 */ /* 0x000fe40000800000 */
[----:B------:R-:W-:Y:S01]  /*89a0*/  UMOV UR8, UR13 ;  /* 0x0000000d00087c82 */ /* 0x000fe20008000000 */
[----:B------:R-:W-:Y:S02]  /*89b0*/  SEL R6, R6, RZ, P1 ;  /* 0x000000ff06067207 */ /* 0x000fe40000800000 */
[----:B------:R-:W-:Y:S01]  /*89c0*/  LOP3.LUT R5, R5, R14, RZ, 0x3c, !PT ;  /* 0x0000000e05057212 */ /* 0x000fe200078e3cff */
[----:B------:R0:W-:Y:S02]  /*89d0*/  UTMALDG.3D [UR8], [UR4], desc[UR6] ;  /* 0x00000608040075b4 */ /* 0x0001e40008011000 */
[----:B0-----:R-:W-:Y:S01]  /*89e0*/  UMOV UR8, UR14 ;  /* 0x0000000e00087c82 */ /* 0x001fe20008000000 */
[----:B------:R-:W-:-:S02]  /*89f0*/  UMOV UR11, UR18 ;  /* 0x00000012000b7c82 */ /* 0x000fc40008000000 */
[----:B------:R0:W-:Y:S02]  /*8a00*/  UTMALDG.3D [UR8], [UR22], desc[UR6] ;  /* 0x00000608160075b4 */ /* 0x0001e40008011000 */
[----:B0-----:R-:W-:Y:S05]  /*8a10*/  @P3 BRA `(.L_x_169) ;  /* 0xfffffffc00483947 */ /* 0x001fea000383ffff */
.L_x_165:
[----:B------:R-:W-:Y:S05]  /*8a20*/  BSYNC B1 ;  /* 0x0000000000017941 */ /* 0x000fea0003800000 */
.L_x_164:
[----:B------:R-:W-:Y:S01]  /*8a30*/  LOP3.LUT P3, RZ, R13, 0xff, RZ, 0xc0, !PT ;  /* 0x000000ff0dff7812 */ /* 0x000fe2000786c0ff */
[----:B------:R-:W-:Y:S01]  /*8a40*/  IMAD.IADD R12, R3, 0x1, R12 ;  /* 0x00000001030c7824 */ /* 0x000fe200078e020c */
[----:B------:R-:W-:Y:S01]  /*8a50*/  IADD3 R16, P4, R16, UR52, RZ ;  /* 0x0000003410107c10 */ /* 0x000fe2000ff9e0ff */
[----:B------:R-:W-:Y:S01]  /*8a60*/  ULDC.64 UR4, c[0x0][0x650] ;  /* 0x0001940000047ab9 */ /* 0x000fe20000000a00 */
[----:B------:R-:W-:Y:S01]  /*8a70*/  BSSY B1, `(.L_x_170) ;  /* 0x000006a000017945 */ /* 0x000fe20003800000 */
[----:B------:R-:W-:Y:S01]  /*8a80*/  IMAD.MOV.U32 R19, RZ, RZ, -0x1 ;  /* 0xffffffffff137424 */ /* 0x000fe200078e00ff */
[----:B------:R-:W-:Y:S01]  /*8a90*/  ISETP.GT.U32.AND P1, PT, R12, 0x2, PT ;  /* 0x000000020c00780c */ /* 0x000fe20003f24070 */
[----:B------:R-:W-:Y:S01]  /*8aa0*/  IMAD.MOV.U32 R20, RZ, RZ, -0x1 ;  /* 0xffffffffff147424 */ /* 0x000fe200078e00ff */
[----:B------:R-:W-:Y:S01]  /*8ab0*/  IADD3.X R17, R17, UR38, RZ, P4, !PT ;  /* 0x0000002611117c10 */ /* 0x000fe2000a7fe4ff */
[----:B------:R-:W-:Y:S01]  /*8ac0*/  IMAD.MOV.U32 R8, RZ, RZ, -0x1 ;  /* 0xffffffffff087424 */ /* 0x000fe200078e00ff */
[----:B------:R-:W-:-:S02]  /*8ad0*/  ISETP.LT.U32.AND P1, PT, R3, 0x3, P1 ;  /* 0x000000030300780c */ /* 0x000fc40000f21070 */
[----:B------:R-:W-:Y:S01]  /*8ae0*/  PRMT R13, RZ, 0x7610, R13 ;  /* 0x00007610ff0d7816 */ /* 0x000fe2000000000d */
[----:B------:R-:W0:Y:S01]  /*8af0*/  @P3 S2R R5, SR_CgaCtaId ;  /* 0x0000000000053919 */ /* 0x000e220000008800 */
[----:B------:R-:W-:-:S04]  /*8b00*/  @P3 MOV R4, 0x400 ;  /* 0x0000040000043802 */ /* 0x000fc80000000f00 */
[----:B0-----:R-:W-:Y:S01]  /*8b10*/  @P3 LEA R6, R5, R4, 0x18 ;  /* 0x0000000405063211 */ /* 0x001fe200078ec0ff */
[----:B------:R-:W-:-:S03]  /*8b20*/  IMAD.WIDE.U32 R4, R12, -0x55555555, RZ ;  /* 0xaaaaaaab0c047825 */ /* 0x000fc600078e00ff */
[----:B------:R0:W-:Y:S01]  /*8b30*/  @P3 SYNCS.ARRIVE.TRANS64.A1T0 RZ, [R6+URZ+0x48], RZ ;  /* 0x000048ff06ff39a7 */ /* 0x0001e2000810003f */
[----:B------:R-:W-:Y:S02]  /*8b40*/  ISETP.GE.U32.AND P3, PT, R3, 0x3, PT ;  /* 0x000000030300780c */ /* 0x000fe40003f66070 */
[----:B------:R-:W-:Y:S02]  /*8b50*/  SHF.R.U32.HI R7, RZ, 0x1, R5 ;  /* 0x00000001ff077819 */ /* 0x000fe40000011605 */
[----:B------:R-:W-:Y:S02]  /*8b60*/  SEL R5, RZ, 0x1, !P1 ;  /* 0x00000001ff057807 */ /* 0x000fe40004800000 */
[----:B------:R-:W-:Y:S01]  /*8b70*/  ISETP.GE.U32.AND P1, PT, R16, UR4, PT ;  /* 0x0000000410007c0c */ /* 0x000fe2000bf26070 */
[----:B------:R-:W-:Y:S01]  /*8b80*/  IMAD R12, R7, -0x3, R12 ;  /* 0xfffffffd070c7824 */ /* 0x000fe200078e020c */
[----:B------:R-:W-:Y:S02]  /*8b90*/  LOP3.LUT R0, R0, R5, RZ, 0x3c, !PT ;  /* 0x0000000500007212 */ /* 0x000fe400078e3cff */
[----:B------:R-:W-:-:S02]  /*8ba0*/  ISETP.GE.U32.AND.EX P1, PT, R17, UR5, PT, P1 ;  /* 0x0000000511007c0c */ /* 0x000fc4000bf26110 */
[----:B------:R-:W-:Y:S02]  /*8bb0*/  PRMT R4, RZ, 0x7610, R4 ;  /* 0x00007610ff047816 */ /* 0x000fe40000000004 */
[----:B------:R-:W-:-:S09]  /*8bc0*/  @P3 LOP3.LUT R0, R0, 0x1, R7, 0x78, !PT ;  /* 0x0000000100003812 */ /* 0x000fd200078e7807 */
[----:B0-----:R-:W-:Y:S05]  /*8bd0*/  @P1 BRA `(.L_x_171) ;  /* 0x00000004004c1947 */ /* 0x001fea0003800000 */
[----:B------:R-:W-:Y:S01]  /*8be0*/  ULDC.64 UR4, c[0x0][0x628] ;  /* 0x00018a0000047ab9 */ /* 0x000fe20000000a00 */
[----:B------:R-:W0:Y:S01]  /*8bf0*/  S2R R15, SR_CTAID.X ;  /* 0x00000000000f7919 */ /* 0x000e220000002500 */
[----:B------:R-:W-:Y:S01]  /*8c00*/  ISETP.NE.U32.AND P1, PT, RZ, UR4, PT ;  /* 0x00000004ff007c0c */ /* 0x000fe2000bf25070 */
[----:B------:R-:W-:Y:S01]  /*8c10*/  ULDC UR7, c[0x0][0x630] ;  /* 0x00018c0000077ab9 */ /* 0x000fe20000000800 */
[----:B------:R-:W-:Y:S01]  /*8c20*/  IMAD.MOV.U32 R4, RZ, RZ, R16 ;  /* 0x000000ffff047224 */ /* 0x000fe200078e0010 */
[----:B------:R-:W1:Y:S01]  /*8c30*/  S2R R14, SR_CTAID.Y ;  /* 0x00000000000e7919 */ /* 0x000e620000002600 */
[----:B------:R-:W-:Y:S01]  /*8c40*/  ISETP.NE.AND.EX P1, PT, RZ, UR5, PT, P1 ;  /* 0x00000005ff007c0c */ /* 0x000fe2000bf25310 */
[----:B------:R-:W-:-:S12]  /*8c50*/  IMAD.MOV.U32 R5, RZ, RZ, R17 ;  /* 0x000000ffff057224 */ /* 0x000fd800078e0011 */
[----:B------:R-:W-:Y:S05]  /*8c60*/  @!P1 BRA `(.L_x_172) ;  /* 0x0000000000289947 */ /* 0x000fea0003800000 */
[----:B------:R-:W-:Y:S02]  /*8c70*/  ULDC UR6, c[0x0][0x634] ;  /* 0x00018d0000067ab9 */ /* 0x000fe40000000800 */
[----:B------:R-:W-:-:S05]  /*8c80*/  IADD3 R9, P1, R16, UR6, RZ ;  /* 0x0000000610097c10 */ /* 0x000fca000ff3e0ff */
[----:B------:R-:W-:-:S04]  /*8c90*/  IMAD.X R19, RZ, RZ, R17, P1 ;  /* 0x000000ffff137224 */ /* 0x000fc800008e0611 */
[----:B------:R-:W-:-:S04]  /*8ca0*/  IMAD.WIDE.U32 R6, R19, UR4, RZ ;  /* 0x0000000413067c25 */ /* 0x000fc8000f8e00ff */
[----:B------:R-:W-:-:S04]  /*8cb0*/  IMAD.WIDE.U32 R6, P1, R9, UR5, R6 ;  /* 0x0000000509067c25 */ /* 0x000fc8000f820006 */
[----:B------:R-:W-:-:S04]  /*8cc0*/  IMAD.WIDE.U32 R8, R9, UR4, RZ ;  /* 0x0000000409087c25 */ /* 0x000fc8000f8e00ff */
[----:B------:R-:W-:Y:S01]  /*8cd0*/  IMAD.X R5, RZ, RZ, RZ, P1 ;  /* 0x000000ffff057224 */ /* 0x000fe200008e06ff */
[----:B------:R-:W-:Y:S01]  /*8ce0*/  IADD3 RZ, P1, R9, R6, RZ ;  /* 0x0000000609ff7210 */ /* 0x000fe20007f3e0ff */
[----:B------:R-:W-:-:S04]  /*8cf0*/  IMAD.MOV.U32 R4, RZ, RZ, R7 ;  /* 0x000000ffff047224 */ /* 0x000fc800078e0007 */
[----:B------:R-:W-:-:S08]  /*8d00*/  IMAD.WIDE.U32.X R4, R19, UR5, R4, P1 ;  /* 0x0000000513047c25 */ /* 0x000fd000088e0404 */
.L_x_172:
[--C-:B------:R-:W-:Y:S01]  /*8d10*/  SHF.R.U64 R8, R4, UR7, R5.reuse ;  /* 0x0000000704087c19 */ /* 0x100fe20008001205 */
[----:B------:R-:W-:Y:S01]  /*8d20*/  ULDC.64 UR4, c[0x0][0x620] ;  /* 0x0001880000047ab9 */ /* 0x000fe20000000a00 */
[----:B------:R-:W-:Y:S01]  /*8d30*/  SHF.R.U32.HI R4, RZ, UR7, R5 ;  /* 0x00000007ff047c19 */ /* 0x000fe20008011605 */
[----:B------:R-:W2:Y:S01]  /*8d40*/  LDC R24, c[0x0][0x144] ;  /* 0x00005100ff187b82 */ /* 0x000ea20000000800 */
[----:B------:R-:W-:Y:S01]  /*8d50*/  IADD3 R7, P1, RZ, -R8, RZ ;  /* 0x80000008ff077210 */ /* 0x000fe20007f3e0ff */
[----:B------:R-:W-:Y:S01]  /*8d60*/  ULDC.64 UR8, c[0x0][0x640] ;  /* 0x0001900000087ab9 */ /* 0x000fe20000000a00 */
[----:B0-----:R-:W-:Y:S01]  /*8d70*/  I2FP.F32.U32 R9, R15 ;  /* 0x0000000f00097245 */ /* 0x001fe20000201000 */
[----:B------:R-:W-:Y:S02]  /*8d80*/  ULDC UR6, c[0x0][0x608] ;  /* 0x0001820000067ab9 */ /* 0x000fe40000000800 */
[----:B------:R-:W-:Y:S01]  /*8d90*/  IMAD.X R4, RZ, RZ, ~R4, P1 ;  /* 0x000000ffff047224 */ /* 0x000fe200008e0e04 */
[----:B------:R-:W-:Y:S01]  /*8da0*/  ISETP.NE.U32.AND P1, PT, RZ, UR8, PT ;  /* 0x00000008ff007c0c */ /* 0x000fe2000bf25070 */
[----:B------:R-:W0:Y:S02]  /*8db0*/  LDC R21, c[0x0][0x148] ;  /* 0x00005200ff157b82 */ /* 0x000e240000000800 */
[----:B------:R-:W-:Y:S01]  /*8dc0*/  IMAD R6, R4, UR4, RZ ;  /* 0x0000000404067c24 */ /* 0x000fe2000f8e02ff */
[----:B------:R-:W-:Y:S01]  /*8dd0*/  ISETP.NE.AND.EX P1, PT, RZ, UR9, PT, P1 ;  /* 0x00000009ff007c0c */ /* 0x000fe2000bf25310 */
[----:B------:R-:W-:Y:S01]  /*8de0*/  IMAD.WIDE.U32 R4, R7, UR4, R16 ;  /* 0x0000000407047c25 */ /* 0x000fe2000f8e0010 */
[----:B------:R-:W-:-:S03]  /*8df0*/  ULDC UR4, c[0x0][0x150] ;  /* 0x0000540000047ab9 */ /* 0x000fc60000000800 */
[----:B------:R-:W-:Y:S02]  /*8e00*/  IMAD R7, R7, UR5, R6 ;  /* 0x0000000507077c24 */ /* 0x000fe4000f8e0206 */
[----:B------:R-:W-:Y:S01]  /*8e10*/  FMUL R6, R9, UR4 ;  /* 0x0000000409067c20 */ /* 0x000fe20008400000 */
[----:B------:R-:W-:Y:S01]  /*8e20*/  ULDC UR4, c[0x0][0x618] ;  /* 0x0001860000047ab9 */ /* 0x000fe20000000800 */
[----:B------:R-:W-:Y:S01]  /*8e30*/  ULDC UR5, c[0x0][0x154] ;  /* 0x0000550000057ab9 */ /* 0x000fe20000000800 */
[----:B------:R-:W-:-:S03]  /*8e40*/  IMAD.IADD R5, R5, 0x1, R7 ;  /* 0x0000000105057824 */ /* 0x000fc600078e0207 */
[----:B------:R-:W3:Y:S02]  /*8e50*/  F2I.U32.TRUNC.NTZ R6, R6 ;  /* 0x0000000600067305 */ /* 0x000ee4000020f000 */
[----:B------:R-:W-:Y:S02]  /*8e60*/  SHF.R.U64 R9, R4, UR4, R5 ;  /* 0x0000000404097c19 */ /* 0x000fe40008001205 */
[----:B-1----:R-:W-:-:S05]  /*8e70*/  I2FP.F32.U32 R4, R14 ;  /* 0x0000000e00047245 */ /* 0x002fca0000201000 */
[----:B------:R-:W-:Y:S01]  /*8e80*/  FMUL R22, R4, UR5 ;  /* 0x0000000504167c20 */ /* 0x000fe20008400000 */
[----:B------:R-:W-:Y:S01]  /*8e90*/  SHF.R.U32.HI R4, RZ, UR4, R5 ;  /* 0x00000004ff047c19 */ /* 0x000fe20008011605 */
[----:B------:R-:W-:-:S03]  /*8ea0*/  ULDC UR4, c[0x0][0x658] ;  /* 0x0001960000047ab9 */ /* 0x000fc60000000800 */
[--C-:B------:R-:W-:Y:S01]  /*8eb0*/  SHF.R.U64 R20, R9, UR6, R4.reuse ;  /* 0x0000000609147c19 */ /* 0x100fe20008001204 */
[----:B------:R-:W1:Y:S01]  /*8ec0*/  F2I.U32.TRUNC.NTZ R22, R22 ;  /* 0x0000001600167305 */ /* 0x000e62000020f000 */
[----:B------:R-:W-:Y:S01]  /*8ed0*/  SHF.R.U32.HI R5, RZ, UR6, R4 ;  /* 0x00000006ff057c19 */ /* 0x000fe20008011604 */
[----:B---3--:R-:W-:-:S03]  /*8ee0*/  IMAD.MOV R6, RZ, RZ, -R6 ;  /* 0x000000ffff067224 */ /* 0x008fc600078e0a06 */
[----:B------:R-:W-:Y:S01]  /*8ef0*/  SHF.R.U64 R19, R20, UR4, R5 ;  /* 0x0000000414137c19 */ /* 0x000fe20008001205 */
[----:B--2---:R-:W-:Y:S01]  /*8f00*/  IMAD R15, R24, R6, R15 ;  /* 0x00000006180f7224 */ /* 0x004fe200078e020f */
[----:B------:R-:W-:-:S03]  /*8f10*/  SHF.R.U32.HI R23, RZ, UR4, R5 ;  /* 0x00000004ff177c19 */ /* 0x000fc60008011605 */
[----:B------:R-:W-:Y:S02]  /*8f20*/  IMAD.MOV.U32 R4, RZ, RZ, R19 ;  /* 0x000000ffff047224 */ /* 0x000fe400078e0013 */
[----:B------:R-:W-:Y:S01]  /*8f30*/  IMAD.MOV.U32 R5, RZ, RZ, R23 ;  /* 0x000000ffff057224 */ /* 0x000fe200078e0017 */
[----:B-1----:R-:W-:Y:S06]  /*8f40*/  @!P1 BRA `(.L_x_173) ;  /* 0x0000000000289947 */ /* 0x002fec0003800000 */
[----:B------:R-:W-:Y:S02]  /*8f50*/  ULDC UR4, c[0x0][0x64c] ;  /* 0x0001930000047ab9 */ /* 0x000fe40000000800 */
[----:B------:R-:W-:-:S05]  /*8f60*/  IADD3 R5, P1, R19, UR4, RZ ;  /* 0x0000000413057c10 */ /* 0x000fca000ff3e0ff */
[----:B------:R-:W-:-:S04]  /*8f70*/  IMAD.X R23, RZ, RZ, R23, P1 ;  /* 0x000000ffff177224 */ /* 0x000fc800008e0617 */
[----:B------:R-:W-:-:S04]  /*8f80*/  IMAD.WIDE.U32 R6, R23, UR8, RZ ;  /* 0x0000000817067c25 */ /* 0x000fc8000f8e00ff */
[----:B------:R-:W-:-:S04]  /*8f90*/  IMAD.WIDE.U32 R6, P1, R5, UR9, R6 ;  /* 0x0000000905067c25 */ /* 0x000fc8000f820006 */
[----:B------:R-:W-:-:S04]  /*8fa0*/  IMAD.WIDE.U32 R4, R5, UR8, RZ ;  /* 0x0000000805047c25 */ /* 0x000fc8000f8e00ff */
[----:B------:R-:W-:Y:S01]  /*8fb0*/  IMAD.MOV.U32 R4, RZ, RZ, R7 ;  /* 0x000000ffff047224 */ /* 0x000fe200078e0007 */
[----:B------:R-:W-:Y:S01]  /*8fc0*/  IADD3 RZ, P3, R5, R6, RZ ;  /* 0x0000000605ff7210 */ /* 0x000fe20007f7e0ff */
[----:B------:R-:W-:-:S04]  /*8fd0*/  IMAD.X R5, RZ, RZ, RZ, P1 ;  /* 0x000000ffff057224 */ /* 0x000fc800008e06ff */
[----:B------:R-:W-:-:S08]  /*8fe0*/  IMAD.WIDE.U32.X R4, R23, UR9, R4, P3 ;  /* 0x0000000917047c25 */ /* 0x000fd000098e0404 */
.L_x_173:
[----:B------:R-:W-:Y:S01]  /*8ff0*/  ISETP.NE.AND P1, PT, R2, 0x1, PT ;  /* 0x000000010200780c */ /* 0x000fe20003f25270 */
[----:B------:R-:W-:Y:S01]  /*9000*/  ULDC UR4, c[0x0][0x648] ;  /* 0x0001920000047ab9 */ /* 0x000fe20000000800 */
[----:B------:R-:W-:Y:S01]  /*9010*/  LOP3.LUT R20, R20, UR16, RZ, 0xc0, !PT ;  /* 0x0000001014147c12 */ /* 0x000fe2000f8ec0ff */
[----:B------:R-:W-:Y:S01]  /*9020*/  IMAD.MOV R22, RZ, RZ, -R22 ;  /* 0x000000ffff167224 */ /* 0x000fe200078e0a16 */
[----:B------:R-:W-:Y:S01]  /*9030*/  SHF.R.U64 R5, R4, UR4, R5 ;  /* 0x0000000404057c19 */ /* 0x000fe20008001205 */
[----:B------:R-:W-:Y:S01]  /*9040*/  ULDC UR4, c[0x0][0x638] ;  /* 0x00018e0000047ab9 */ /* 0x000fe20000000800 */
[----:B------:R-:W-:Y:S01]  /*9050*/  LOP3.LUT R6, R9, UR15, RZ, 0xc0, !PT ;  /* 0x0000000f09067c12 */ /* 0x000fe2000f8ec0ff */
[----:B------:R-:W-:Y:S02]  /*9060*/  ULDC UR5, c[0x0][0x610] ;  /* 0x0001840000057ab9 */ /* 0x000fe40000000800 */
[----:B------:R-:W-:Y:S02]  /*9070*/  IMAD.MOV R4, RZ, RZ, -R5 ;  /* 0x000000ffff047224 */ /* 0x000fe400078e0a05 */
[----:B------:R-:W-:-:S02]  /*9080*/  IMAD R20, R5, UR17, R20 ;  /* 0x0000001105147c24 */ /* 0x000fc4000f8e0214 */
[----:B0-----:R-:W-:Y:S02]  /*9090*/  @P1 IMAD R15, R21, R22, R14 ;  /* 0x00000016150f1224 */ /* 0x001fe400078e020e */
[----:B------:R-:W-:Y:S01]  /*90a0*/  IMAD R19, R4, UR4, R19 ;  /* 0x0000000404137c24 */ /* 0x000fe2000f8e0213 */
[----:B------:R-:W-:Y:S01]  /*90b0*/  ULDC UR4, c[0x0][0x600] ;  /* 0x0001800000047ab9 */ /* 0x000fe20000000800 */
[----:B------:R-:W-:Y:S02]  /*90c0*/  IMAD R15, R20, UR5, R15 ;  /* 0x00000005140f7c24 */ /* 0x000fe4000f8e020f */
[----:B------:R-:W-:Y:S02]  /*90d0*/  IMAD R6, R19, UR4, R6 ;  /* 0x0000000413067c24 */ /* 0x000fe4000f8e0206 */
[----:B------:R-:W-:-:S03]  /*90e0*/  IMAD.MOV.U32 R4, RZ, RZ, 0x1 ;  /* 0x00000001ff047424 */ /* 0x000fc600078e00ff */
[----:B------:R-:W-:Y:S02]  /*90f0*/  SEL R20, R6, R15, !P1 ;  /* 0x0000000f06147207 */ /* 0x000fe40004800000 */
[----:B------:R-:W-:-:S07]  /*9100*/  SEL R19, R15, R6, !P1 ;  /* 0x000000060f137207 */ /* 0x000fce0004800000 */
.L_x_171:
[----:B------:R-:W-:Y:S05]  /*9110*/  BSYNC B1 ;  /* 0x0000000000017941 */ /* 0x000fea0003800000 */
.L_x_170:
[----:B------:R-:W-:-:S13]  /*9120*/  LOP3.LUT P1, RZ, R4, 0xff, RZ, 0xc0, !PT ;  /* 0x000000ff04ff7812 */ /* 0x000fda000782c0ff */
[----:B------:R-:W-:Y:S05]  /*9130*/  @P1 BRA `(.L_x_174) ;  /* 0xfffffff4004c1947 */ /* 0x000fea000383ffff */
[----:B------:R-:W-:Y:S05]  /*9140*/  BSYNC B0 ;  /* 0x0000000000007941 */ /* 0x000fea0003800000 */
.L_x_162:
[----:B------:R-:W-:-:S03]  /*9150*/  UMOV UR4, 0xffffffff ;  /* 0xffffffff00047882 */ /* 0x000fc60000000000 */
[----:B------:R-:W-:Y:S05]  /*9160*/  BRA.DIV UR4, `(.L_x_175) ;  /* 0x0000000204f47947 */ /* 0x000fea000b800000 */
[----:B------:R-:W-:-:S13]  /*9170*/  ELECT P6, URZ, PT ;  /* 0x00000000003f782f */ /* 0x000fda00038c0000 */
.L_x_188:
[----:B------:R-:W-:Y:S04]  /*9180*/  BSSY B0, `(.L_x_176) ;  /* 0x0000022000007945 */ /* 0x000fe80003800000 */
[----:B------:R-:W-:Y:S05]  /*9190*/  @!P6 BRA `(.L_x_177) ;  /* 0x000000000080e947 */ /* 0x000fea0003800000 */
[----:B------:R-:W-:-:S04]  /*91a0*/  LOP3.LUT R18, R18, 0x2, RZ, 0xfc, !PT ;  /* 0x0000000212127812 */ /* 0x000fc800078efcff */
[----:B------:R-:W-:-:S13]  /*91b0*/  ISETP.NE.AND P0, PT, R18, 0x3, PT ;  /* 0x000000031200780c */ /* 0x000fda0003f05270 */
[----:B------:R-:W-:Y:S05]  /*91c0*/  @!P0 BRA `(.L_x_178) ;  /* 0x0000000000048947 */ /* 0x000fea0003800000 */
[----:B------:R-:W-:Y:S01]  /*91d0*/  BPT.TRAP 0x1 ;  /* 0x000000040000795c */ /* 0x000fe20000300000 */
.L_x_178:
[----:B------:R-:W0:Y:S01]  /*91e0*/  S2R R3, SR_CgaCtaId ;  /* 0x0000000000037919 */ /* 0x000e220000008800 */
[----:B------:R-:W-:-:S04]  /*91f0*/  MOV R2, 0x400 ;  /* 0x0000040000027802 */ /* 0x000fc80000000f00 */
[----:B0-----:R-:W-:Y:S02]  /*9200*/  LEA R3, R3, R2, 0x18 ;  /* 0x0000000203037211 */ /* 0x001fe400078ec0ff */
[----:B------:R-:W-:-:S03]  /*9210*/  SHF.L.U32 R2, R0, 0x1f, RZ ;  /* 0x0000001f00027819 */ /* 0x000fc600000006ff */
[----:B------:R-:W-:-:S04]  /*9220*/  VIADD R3, R3, 0x18 ;  /* 0x0000001803037836 */ /* 0x000fc80000000000 */
[C---:B------:R-:W-:Y:S02]  /*9230*/  IMAD R7, R12.reuse, 0x8, R3 ;  /* 0x000000080c077824 */ /* 0x040fe400078e0203 */
[----:B------:R-:W-:Y:S02]  /*9240*/  VIADD R12, R12, 0x1 ;  /* 0x000000010c0c7836 */ /* 0x000fe40000000000 */
[----:B------:R-:W0:Y:S03]  /*9250*/  SYNCS.PHASECHK.TRANS64.TRYWAIT P0, [R7+URZ], R2 ;  /* 0x00000002070075a7 */ /* 0x000e26000800017f */
[----:B------:R-:W-:-:S04]  /*9260*/  ISETP.NE.AND P1, PT, R12, 0x3, PT ;  /* 0x000000030c00780c */ /* 0x000fc80003f25270 */
[----:B------:R-:W-:Y:S02]  /*9270*/  SEL R5, RZ, 0x1, P1 ;  /* 0x00000001ff057807 */ /* 0x000fe40000800000 */
[----:B------:R-:W-:Y:S02]  /*9280*/  SEL R12, R12, RZ, P1 ;  /* 0x000000ff0c0c7207 */ /* 0x000fe40000800000 */
[----:B------:R-:W-:-:S03]  /*9290*/  LOP3.LUT R5, R0, R5, RZ, 0x3c, !PT ;  /* 0x0000000500057212 */ /* 0x000fc600078e3cff */
[----:B------:R-:W-:Y:S01]  /*92a0*/  IMAD R9, R12, 0x8, R3 ;  /* 0x000000080c097824 */ /* 0x000fe200078e0203 */
[----:B------:R-:W-:Y:S01]  /*92b0*/  SHF.L.U32 R4, R5, 0x1f, RZ ;  /* 0x0000001f05047819 */ /* 0x000fe200000006ff */
[----:B0-----:R-:W-:Y:S06]  /*92c0*/  @!P0 BRA `(.L_x_179) ;  /* 0x0000000000bc8947 */ /* 0x001fec0003800000 */
.L_x_189:
[----:B------:R-:W1:Y:S01]  /*92d0*/  SYNCS.PHASECHK.TRANS64.TRYWAIT P0, [R9+URZ], R4 ;  /* 0x00000004090075a7 */ /* 0x000e62000800017f */
[----:B------:R-:W-:-:S05]  /*92e0*/  VIADD R0, R12, 0x1 ;  /* 0x000000010c007836 */ /* 0x000fca0000000000 */
[----:B------:R-:W-:-:S04]  /*92f0*/  ISETP.NE.AND P1, PT, R0, 0x3, PT ;  /* 0x000000030000780c */ /* 0x000fc80003f25270 */
[----:B0-----:R-:W-:Y:S02]  /*9300*/  SEL R2, RZ, 0x1, P1 ;  /* 0x00000001ff027807 */ /* 0x001fe40000800000 */
[----:B------:R-:W-:Y:S02]  /*9310*/  SEL R0, R0, RZ, P1 ;  /* 0x000000ff00007207 */ /* 0x000fe40000800000 */
[----:B------:R-:W-:Y:S01]  /*9320*/  LOP3.LUT R2, R5, R2, RZ, 0x3c, !PT ;  /* 0x0000000205027212 */ /* 0x000fe200078e3cff */
[----:B-1----:R-:W-:Y:S06]  /*9330*/  @!P0 BRA `(.L_x_180) ;  /* 0x0000000000b48947 */ /* 0x002fec0003800000 */
.L_x_190:
[----:B------:R-:W-:Y:S01]  /*9340*/  IMAD R3, R0, 0x8, R3 ;  /* 0x0000000800037824 */ /* 0x000fe200078e0203 */
[----:B------:R-:W-:-:S07]  /*9350*/  SHF.L.U32 R0, R2, 0x1f, RZ ;  /* 0x0000001f02007819 */ /* 0x000fce00000006ff */
.L_x_181:
[----:B-1----:R1:W2:Y:S02]  /*9360*/  SYNCS.PHASECHK.TRANS64.TRYWAIT P0, [R3+URZ], R0 ;  /* 0x00000000030075a7 */ /* 0x0022a4000800017f */
[----:B--2---:R-:W-:Y:S05]  /*9370*/  @!P0 NANOSLEEP.SYNCS 0x989680 ;  /* 0x009896800000895d */ /* 0x004fea0003900000 */
[----:B------:R-:W2:Y:S02]  /*9380*/  @!P0 SYNCS.PHASECHK.TRANS64 P0, [R3+URZ], R0 ;  /* 0x00000000030085a7 */ /* 0x000ea4000800007f */
[----:B--2---:R-:W-:Y:S05]  /*9390*/  @!P0 BRA `(.L_x_181) ;  /* 0xfffffffc00f08947 */ /* 0x004fea000383ffff */
.L_x_177:
[----:B------:R-:W-:Y:S05]  /*93a0*/  BSYNC B0 ;  /* 0x0000000000007941 */ /* 0x000fea0003800000 */
.L_x_176:
[----:B------:R-:W-:Y:S05]  /*93b0*/  EXIT ;  /* 0x000000000000794d */ /* 0x000fea0003800000 */
.L_x_17:
[----:B-1----:R1:W2:Y:S02]  /*93c0*/  SYNCS.PHASECHK.TRANS64.TRYWAIT P1, [R3+URZ], R0 ;  /* 0x00000000030075a7 */ /* 0x0022a4000802017f */
[----:B--2---:R-:W-:Y:S05]  /*93d0*/  @!P1 NANOSLEEP.SYNCS 0x989680 ;  /* 0x009896800000995d */ /* 0x004fea0003900000 */
[----:B------:R-:W2:Y:S02]  /*93e0*/  @!P1 SYNCS.PHASECHK.TRANS64 P1, [R3+URZ], R0 ;  /* 0x00000000030095a7 */ /* 0x000ea4000802007f */
[----:B--2---:R-:W-:Y:S05]  /*93f0*/  @!P1 BRA `(.L_x_17) ;  /* 0xfffffffc00f09947 */ /* 0x004fea000383ffff */
[----:B------:R-:W-:Y:S05]  /*9400*/  BRA `(.L_x_16) ;  /* 0xffffff80002c7947 */ /* 0x000fea000383ffff */
.L_x_22:
[----:B-1----:R-:W-:-:S04]  /*9410*/  IMAD.U32 R4, RZ, RZ, UR4 ;  /* 0x00000004ff047e24 */ /* 0x002fc8000f8e00ff */
[----:B------:R1:W2:Y:S03]  /*9420*/  SYNCS.PHASECHK.TRANS64.TRYWAIT P1, [R4+URZ], R3 ;  /* 0x00000003040075a7 */ /* 0x0002a6000802017f */
[----:B--2---:R-:W-:Y:S05]  /*9430*/  @!P1 NANOSLEEP.SYNCS 0x989680 ;  /* 0x009896800000995d */ /* 0x004fea0003900000 */
[----:B------:R-:W2:Y:S02]  /*9440*/  @!P1 SYNCS.PHASECHK.TRANS64 P1, [R4+URZ], R3 ;  /* 0x00000003040095a7 */ /* 0x000ea4000802007f */
[----:B--2---:R-:W-:Y:S05]  /*9450*/  @!P1 BRA `(.L_x_22) ;  /* 0xfffffffc00ec9947 */ /* 0x004fea000383ffff */
[----:B------:R-:W-:Y:S05]  /*9460*/  BRA `(.L_x_21) ;  /* 0xffffff8800187947 */ /* 0x000fea000383ffff */
.L_x_163:
[----:B------:R-:W-:Y:S01]  /*9470*/  BSSY B1, `(.L_x_182) ;  /* 0x0000006000017945 */ /* 0x000fe20003800000 */
[----:B------:R-:W-:-:S07]  /*9480*/  IMAD.MOV.U32 R15, RZ, RZ, -0x1 ;  /* 0xffffffffff0f7424 */ /* 0x000fce00078e00ff */
[----:B------:R-:W-:Y:S05]  /*9490*/  WARPSYNC.COLLECTIVE R15, `(.L_x_183) ;  /* 0x000000000f0c7348 */ /* 0x000fea0003c00000 */
[----:B------:R-:W-:Y:S02]  /*94a0*/  ELECT P6, UR62, PT ;  /* 0x00000000003e782f */ /* 0x000fe400038c0000 */
[----:B------:R-:W-:Y:S01]  /*94b0*/  MOV R14, UR62 ;  /* 0x0000003e000e7c02 */ /* 0x000fe20008000f00 */
[----:B------:R-:W-:Y:S10]  /*94c0*/  ENDCOLLECTIVE ;  /* 0x000000000000791b */ /* 0x000ff40003800000 */
.L_x_183:
[----:B------:R-:W-:Y:S05]  /*94d0*/  BSYNC B1 ;  /* 0x0000000000017941 */ /* 0x000fea0003800000 */
.L_x_182:
[----:B------:R-:W-:Y:S05]  /*94e0*/  BRA `(.L_x_184) ;  /* 0xfffffff0006c7947 */ /* 0x000fea000383ffff */
.L_x_166:
[----:B0-----:R0:W1:Y:S02]  /*94f0*/  SYNCS.PHASECHK.TRANS64.TRYWAIT P1, [R14+URZ+0x18], R7 ;  /* 0x000018070e0075a7 */ /* 0x001064000802017f */
[----:B-1----:R-:W-:Y:S05]  /*9500*/  @!P1 NANOSLEEP.SYNCS 0x989680 ;  /* 0x009896800000995d */ /* 0x002fea0003900000 */
[----:B------:R-:W1:Y:S02]  /*9510*/  @!P1 SYNCS.PHASECHK.TRANS64 P1, [R14+URZ+0x18], R7 ;  /* 0x000018070e0095a7 */ /* 0x000e64000802007f */
[----:B-1----:R-:W-:Y:S05]  /*9520*/  @!P1 BRA `(.L_x_166) ;  /* 0xfffffffc00f09947 */ /* 0x002fea000383ffff */
[----:B------:R-:W-:Y:S05]  /*9530*/  BRA `(.L_x_185) ;  /* 0xfffffff000a07947 */ /* 0x000fea000383ffff */
.L_x_175:
[----:B------:R-:W-:Y:S01]  /*9540*/  BSSY B0, `(.L_x_186) ;  /* 0x0000006000007945 */ /* 0x000fe20003800000 */
[----:B------:R-:W-:-:S07]  /*9550*/  IMAD.MOV.U32 R15, RZ, RZ, -0x1 ;  /* 0xffffffffff0f7424 */ /* 0x000fce00078e00ff */
[----:B------:R-:W-:Y:S05]  /*9560*/  WARPSYNC.COLLECTIVE R15, `(.L_x_187) ;  /* 0x000000000f0c7348 */ /* 0x000fea0003c00000 */
[----:B------:R-:W-:Y:S02]  /*9570*/  ELECT P6, UR62, PT ;  /* 0x00000000003e782f */ /* 0x000fe400038c0000 */
[----:B------:R-:W-:Y:S01]  /*9580*/  MOV R14, UR62 ;  /* 0x0000003e000e7c02 */ /* 0x000fe20008000f00 */
[----:B------:R-:W-:Y:S10]  /*9590*/  ENDCOLLECTIVE ;  /* 0x000000000000791b */ /* 0x000ff40003800000 */
.L_x_187:
[----:B------:R-:W-:Y:S05]  /*95a0*/  BSYNC B0 ;  /* 0x0000000000007941 */ /* 0x000fea0003800000 */
.L_x_186:
[----:B------:R-:W-:Y:S05]  /*95b0*/  BRA `(.L_x_188) ;  /* 0xfffffff800f07947 */ /* 0x000fea000383ffff */
.L_x_179:
[----:B0-----:R0:W1:Y:S02]  /*95c0*/  SYNCS.PHASECHK.TRANS64.TRYWAIT P0, [R7+URZ], R2 ;  /* 0x00000002070075a7 */ /* 0x001064000800017f */
[----:B-1----:R-:W-:Y:S05]  /*95d0*/  @!P0 NANOSLEEP.SYNCS 0x989680 ;  /* 0x009896800000895d */ /* 0x002fea0003900000 */
[----:B------:R-:W1:Y:S02]  /*95e0*/  @!P0 SYNCS.PHASECHK.TRANS64 P0, [R7+URZ], R2 ;  /* 0x00000002070085a7 */ /* 0x000e64000800007f */
[----:B-1----:R-:W-:Y:S05]  /*95f0*/  @!P0 BRA `(.L_x_179) ;  /* 0xfffffffc00f08947 */ /* 0x002fea000383ffff */
[----:B------:R-:W-:Y:S05]  /*9600*/  BRA `(.L_x_189) ;  /* 0xfffffffc00307947 */ /* 0x000fea000383ffff */
.L_x_180:
[----:B0-----:R0:W1:Y:S02]  /*9610*/  SYNCS.PHASECHK.TRANS64.TRYWAIT P0, [R9+URZ], R4 ;  /* 0x00000004090075a7 */ /* 0x001064000800017f */
[----:B-1----:R-:W-:Y:S05]  /*9620*/  @!P0 NANOSLEEP.SYNCS 0x989680 ;  /* 0x009896800000895d */ /* 0x002fea0003900000 */
[----:B------:R-:W1:Y:S02]  /*9630*/  @!P0 SYNCS.PHASECHK.TRANS64 P0, [R9+URZ], R4 ;  /* 0x00000004090085a7 */ /* 0x000e64000800007f */
[----:B-1----:R-:W-:Y:S05]  /*9640*/  @!P0 BRA `(.L_x_180) ;  /* 0xfffffffc00f08947 */ /* 0x002fea000383ffff */
[----:B------:R-:W-:Y:S05]  /*9650*/  BRA `(.L_x_190) ;  /* 0xfffffffc00387947 */ /* 0x000fea000383ffff */
.L_x_191:
[----:B------:R-:W-:-:S00]  /*9660*/  BRA `(.L_x_191) ;  /* 0xfffffffc00fc7947 */ /* 0x000fc0000383ffff */
[----:B------:R-:W-:-:S00]  /*9670*/  NOP ;  /* 0x0000000000007918 */ /* 0x000fc00000000000 */
        /* <DEDUP_REMOVED lines=8> */
.L_x_192:


//--------------------- .nv.global.init           --------------------------
	.section	.nv.global.init,"aw",@progbits
.nv.global.init:
	.type		$str$22,@object
	.size		$str$22,($str$23 - $str$22)
$str$22:
        /*0000*/ 	.byte	0x6b, 0x5f, 0x74, 0x69, 0x6c, 0x65, 0x5f, 0x63, 0x6f, 0x75, 0x6e, 0x74, 0x20, 0x3e, 0x3d, 0x20
        /*0010*/ 	.byte	0x31, 0x00
	.type		$str$23,@object
	.size		$str$23,(__unnamed_1 - $str$23)
$str$23:
        /*0012*/ 	.byte	0x2f, 0x74, 0x6d, 0x70, 0x2f, 0x63, 0x75, 0x74, 0x6c, 0x61, 0x73, 0x73, 0x5f, 0x73, 0x77, 0x65
        /*0022*/ 	.byte	0x65, 0x70, 0x5f, 0x73, 0x72, 0x63, 0x2f, 0x69, 0x6e, 0x63, 0x6c, 0x75, 0x64, 0x65, 0x2f, 0x63
        /*0032*/ 	.byte	0x75, 0x74, 0x6c, 0x61, 0x73, 0x73, 0x2f, 0x67, 0x65, 0x6d, 0x6d, 0x2f, 0x63, 0x6f, 0x6c, 0x6c
        /*0042*/ 	.byte	0x65, 0x63, 0x74, 0x69, 0x76, 0x65, 0x2f, 0x73, 0x6d, 0x39, 0x30, 0x5f, 0x6d, 0x6d, 0x61, 0x5f
        /*0052*/ 	.byte	0x74, 0x6d, 0x61, 0x5f, 0x67, 0x6d, 0x6d, 0x61, 0x5f, 0x73, 0x73, 0x5f, 0x77, 0x61, 0x72, 0x70
        /*0062*/ 	.byte	0x73, 0x70, 0x65, 0x63, 0x69, 0x61, 0x6c, 0x69, 0x7a, 0x65, 0x64, 0x2e, 0x68, 0x70, 0x70, 0x00
	.type		__unnamed_1,@object
	.size		__unnamed_1,(.L_0 - __unnamed_1)
__unnamed_1:
        /*0072*/ 	.byte	0x76, 0x6f, 0x69, 0x64, 0x20, 0x63, 0x75, 0x74, 0x6c, 0x61, 0x73, 0x73, 0x3a, 0x3a, 0x67, 0x65
        /* <DEDUP_REMOVED lines=180> */
        /*0bc2*/ 	.byte	0x79, 0x5d, 0x00
.L_0:


//--------------------- .nv.shared._ZN7cutlass13device_kernelINS_4gemm6kernel13GemmUniversalIN4cute5tupleIJiiiiEEENS1_10collective13CollectiveMmaINS1_34MainloopSm90TmaGmmaWarpSpecializedILi3ENS5_IJNS4_1CILi1EEESB_SB_EEENS1_35KernelTmaWarpSpecializedCooperativeEEENS5_IJNSA_ILi512EEENSA_ILi32EEENSA_ILi64EEEEEENS_10bfloat16_tENS5_IJlSB_lEEESJ_SK_NS4_8TiledMMAINS4_8MMA_AtomIJNS4_4SM904GMMA27MMA_64x32x16_F32BF16BF16_SSILNSO_5MajorE0ELSQ_0ELNSO_7ScaleInE1ELSR_1EEEEEENS4_6LayoutINS5_IJNSA_ILi2EEESB_SB_EEENS5_IJSB_NSA_ILi0EEESX_EEEEENS5_IJNS4_10UnderscoreES10_S10_EEEEENS4_13SM90_TMA_LOADENS4_14ComposedLayoutINS4_7SwizzleILi3ELi4ELi3EEENS4_18smem_ptr_flag_bitsILi16EEENSU_INS5_IJNSA_ILi8EEESH_EEENS5_IJSH_SB_EEEEEEEvNS4_8identityES13_S1D_vS1E_EENS_8epilogue10collective6detail29Sm90TmaWarpSpecializedAdapterINS1H_15DefaultEpilogueISJ_SK_SK_NS1G_6thread17LinearCombinationISJ_Li1EffLNS1L_9ScaleType4KindE0ELNS_15FloatRoundStyleE2ESJ_EENS1_15EpilogueDefaultEEEEEvvEEEEvNT_6ParamsE --------------------------
	.section	.nv.shared._ZN7cutlass13device_kernelINS_4gemm6kernel13GemmUniversalIN4cute5tupleIJiiiiEEENS1_10collective13CollectiveMmaINS1_34MainloopSm90TmaGmmaWarpSpecializedILi3ENS5_IJNS4_1CILi1EEESB_SB_EEENS1_35KernelTmaWarpSpecializedCooperativeEEENS5_IJNSA_ILi512EEENSA_ILi32EEENSA_ILi64EEEEEENS_10bfloat16_tENS5_IJlSB_lEEESJ_SK_NS4_8TiledMMAINS4_8MMA_AtomIJNS4_4SM904GMMA27MMA_64x32x16_F32BF16BF16_SSILNSO_5MajorE0ELSQ_0ELNSO_7ScaleInE1ELSR_1EEEEEENS4_6LayoutINS5_IJNSA_ILi2EEESB_SB_EEENS5_IJSB_NSA_ILi0EEESX_EEEEENS5_IJNS4_10UnderscoreES10_S10_EEEEENS4_13SM90_TMA_LOADENS4_14ComposedLayoutINS4_7SwizzleILi3ELi4ELi3EEENS4_18smem_ptr_flag_bitsILi16EEENSU_INS5_IJNSA_ILi8EEESH_EEENS5_IJSH_SB_EEEEEEEvNS4_8identityES13_S1D_vS1E_EENS_8epilogue10collective6detail29Sm90TmaWarpSpecializedAdapterINS1H_15DefaultEpilogueISJ_SK_SK_NS1G_6thread17LinearCombinationISJ_Li1EffLNS1L_9ScaleType4KindE0ELNS_15FloatRoundStyleE2ESJ_EENS1_15EpilogueDefaultEEEEEvvEEEEvNT_6ParamsE,"aw",@nobits
	.sectionflags	@""
	.align	16
	.zero		1024


//--------------------- .nv.shared.reserved.0     --------------------------
	.section	.nv.shared.reserved.0,"aw",@nobits
	.weak		__nv_reservedSMEM_offset_0_alias
	.size		__nv_reservedSMEM_offset_0_alias, 0, 0
	.other		__nv_reservedSMEM_offset_0_alias,@"STO_CUDA_RESERVED_SHARED STV_DEFAULT"
__nv_reservedSMEM_offset_0_alias:
	.zero		0


//--------------------- .nv.global                --------------------------
	.section	.nv.global,"aw",@nobits
.nv.global:
	.type		_ZN39_INTERNAL_bfa0a47c_4_k_cu_de6ed401_68344cute1_E,@object
	.size		_ZN39_INTERNAL_bfa0a47c_4_k_cu_de6ed401_68344cute1_E,(_ZN39_INTERNAL_bfa0a47c_4_k_cu_de6ed401_68344cuda3std3__45__cpo6cbeginE - _ZN39_INTERNAL_bfa0a47c_4_k_cu_de6ed401_68344cute1_E)
_ZN39_INTERNAL_bfa0a47c_4_k_cu_de6ed401_68344cute1_E:
	.zero		1
	.type		_ZN39_INTERNAL_bfa0a47c_4_k_cu_de6ed401_68344cuda3std3__45__cpo6cbeginE,@object
	.size		_ZN39_INTERNAL_bfa0a47c_4_k_cu_de6ed401_68344cuda3std3__45__cpo6cbeginE,(_ZN39_INTERNAL_bfa0a47c_4_k_cu_de6ed401_68344cuda3std3__48in_placeE - _ZN39_INTERNAL_bfa0a47c_4_k_cu_de6ed401_68344cuda3std3__45__cpo6cbeginE)
_ZN39_INTERNAL_bfa0a47c_4_k_cu_de6ed401_68344cuda3std3__45__cpo6cbeginE:
	.zero		1
	.type		_ZN39_INTERNAL_bfa0a47c_4_k_cu_de6ed401_68344cuda3std3__48in_placeE,@object
	.size		_ZN39_INTERNAL_bfa0a47c_4_k_cu_de6ed401_68344cuda3std3__48in_placeE,(_ZN39_INTERNAL_bfa0a47c_4_k_cu_de6ed401_68344cuda3std6ranges3__45__cpo9iter_moveE - _ZN39_INTERNAL_bfa0a47c_4_k_cu_de6ed401_68344cuda3std3__48in_placeE)
_ZN39_INTERNAL_bfa0a47c_4_k_cu_de6ed401_68344cuda3std3__48in_placeE:
	.zero		1
	.type		_ZN39_INTERNAL_bfa0a47c_4_k_cu_de6ed401_68344cuda3std6ranges3__45__cpo9iter_moveE,@object
	.size		_ZN39_INTERNAL_bfa0a47c_4_k_cu_de6ed401_68344cuda3std6ranges3__45__cpo9iter_moveE,(_ZN39_INTERNAL_bfa0a47c_4_k_cu_de6ed401_68344cuda3std3__45__cpo5beginE - _ZN39_INTERNAL_bfa0a47c_4_k_cu_de6ed401_68344cuda3std6ranges3__45__cpo9iter_moveE)
_ZN39_INTERNAL_bfa0a47c_4_k_cu_de6ed401_68344cuda3std6ranges3__45__cpo9iter_moveE:
	.zero		1
	.type		_ZN39_INTERNAL_bfa0a47c_4_k_cu_de6ed401_68344cuda3std3__45__cpo5beginE,@object
	.size		_ZN39_INTERNAL_bfa0a47c_4_k_cu_de6ed401_68344cuda3std3__45__cpo5beginE,(_ZN39_INTERNAL_bfa0a47c_4_k_cu_de6ed401_68344cuda3std3__441_GLOBAL__N__bfa0a47c_4_k_cu_de6ed401_68346ignoreE - _ZN39_INTERNAL_bfa0a47c_4_k_cu_de6ed401_68344cuda3std3__45__cpo5beginE)
_ZN39_INTERNAL_bfa0a47c_4_k_cu_de6ed401_68344cuda3std3__45__cpo5beginE:
	.zero		1
	.type		_ZN39_INTERNAL_bfa0a47c_4_k_cu_de6ed401_68344cuda3std3__441_GLOBAL__N__bfa0a47c_4_k_cu_de6ed401_68346ignoreE,@object
	.size		_ZN39_INTERNAL_bfa0a47c_4_k_cu_de6ed401_68344cuda3std3__441_GLOBAL__N__bfa0a47c_4_k_cu_de6ed401_68346ignoreE,(_ZN39_INTERNAL_bfa0a47c_4_k_cu_de6ed401_68344cute7productE - _ZN39_INTERNAL_bfa0a47c_4_k_cu_de6ed401_68344cuda3std3__441_GLOBAL__N__bfa0a47c_4_k_cu_de6ed401_68346ignoreE)
_ZN39_INTERNAL_bfa0a47c_4_k_cu_de6ed401_68344cuda3std3__441_GLOBAL__N__bfa0a47c_4_k_cu_de6ed401_68346ignoreE:
	.zero		1
	.type		_ZN39_INTERNAL_bfa0a47c_4_k_cu_de6ed401_68344cute7productE,@object
	.size		_ZN39_INTERNAL_bfa0a47c_4_k_cu_de6ed401_68344cute7productE,(_ZN39_INTERNAL_bfa0a47c_4_k_cu_de6ed401_68344cuda3std3__45__cpo3endE - _ZN39_INTERNAL_bfa0a47c_4_k_cu_de6ed401_68344cute7productE)
_ZN39_INTERNAL_bfa0a47c_4_k_cu_de6ed401_68344cute7productE:
	.zero		1
	.type		_ZN39_INTERNAL_bfa0a47c_4_k_cu_de6ed401_68344cuda3std3__45__cpo3endE,@object
	.size		_ZN39_INTERNAL_bfa0a47c_4_k_cu_de6ed401_68344cuda3std3__45__cpo3endE,(_ZN39_INTERNAL_bfa0a47c_4_k_cu_de6ed401_68344cuda3std3__419piecewise_constructE - _ZN39_INTERNAL_bfa0a47c_4_k_cu_de6ed401_68344cuda3std3__45__cpo3endE)
_ZN39_INTERNAL_bfa0a47c_4_k_cu_de6ed401_68344cuda3std3__45__cpo3endE:
	.zero		1
	.type		_ZN39_INTERNAL_bfa0a47c_4_k_cu_de6ed401_68344cuda3std3__419piecewise_constructE,@object
	.size		_ZN39_INTERNAL_bfa0a47c_4_k_cu_de6ed401_68344cuda3std3__419piecewise_constructE,(_ZN39_INTERNAL_bfa0a47c_4_k_cu_de6ed401_68344cuda3std3__45__cpo4cendE - _ZN39_INTERNAL_bfa0a47c_4_k_cu_de6ed401_68344cuda3std3__419piecewise_constructE)
_ZN39_INTERNAL_bfa0a47c_4_k_cu_de6ed401_68344cuda3std3__419piecewise_constructE:
	.zero		1
	.type		_ZN39_INTERNAL_bfa0a47c_4_k_cu_de6ed401_68344cuda3std3__45__cpo4cendE,@object
	.size		_ZN39_INTERNAL_bfa0a47c_4_k_cu_de6ed401_68344cuda3std3__45__cpo4cendE,(_ZN39_INTERNAL_bfa0a47c_4_k_cu_de6ed401_68344cuda3std6ranges3__45__cpo4swapE - _ZN39_INTERNAL_bfa0a47c_4_k_cu_de6ed401_68344cuda3std3__45__cpo4cendE)
_ZN39_INTERNAL_bfa0a47c_4_k_cu_de6ed401_68344cuda3std3__45__cpo4cendE:
	.zero		1
	.type		_ZN39_INTERNAL_bfa0a47c_4_k_cu_de6ed401_68344cuda3std6ranges3__45__cpo4swapE,@object
	.size		_ZN39_INTERNAL_bfa0a47c_4_k_cu_de6ed401_68344cuda3std6ranges3__45__cpo4swapE,(.L_8 - _ZN39_INTERNAL_bfa0a47c_4_k_cu_de6ed401_68344cuda3std6ranges3__45__cpo4swapE)
_ZN39_INTERNAL_bfa0a47c_4_k_cu_de6ed401_68344cuda3std6ranges3__45__cpo4swapE:
	.zero		1
.L_8:


//--------------------- .nv.constant0._ZN7cutlass13device_kernelINS_4gemm6kernel13GemmUniversalIN4cute5tupleIJiiiiEEENS1_10collective13CollectiveMmaINS1_34MainloopSm90TmaGmmaWarpSpecializedILi3ENS5_IJNS4_1CILi1EEESB_SB_EEENS1_35KernelTmaWarpSpecializedCooperativeEEENS5_IJNSA_ILi512EEENSA_ILi32EEENSA_ILi64EEEEEENS_10bfloat16_tENS5_IJlSB_lEEESJ_SK_NS4_8TiledMMAINS4_8MMA_AtomIJNS4_4SM904GMMA27MMA_64x32x16_F32BF16BF16_SSILNSO_5MajorE0ELSQ_0ELNSO_7ScaleInE1ELSR_1EEEEEENS4_6LayoutINS5_IJNSA_ILi2EEESB_SB_EEENS5_IJSB_NSA_ILi0EEESX_EEEEENS5_IJNS4_10UnderscoreES10_S10_EEEEENS4_13SM90_TMA_LOADENS4_14ComposedLayoutINS4_7SwizzleILi3ELi4ELi3EEENS4_18smem_ptr_flag_bitsILi16EEENSU_INS5_IJNSA_ILi8EEESH_EEENS5_IJSH_SB_EEEEEEEvNS4_8identityES13_S1D_vS1E_EENS_8epilogue10collective6detail29Sm90TmaWarpSpecializedAdapterINS1H_15DefaultEpilogueISJ_SK_SK_NS1G_6thread17LinearCombinationISJ_Li1EffLNS1L_9ScaleType4KindE0ELNS_15FloatRoundStyleE2ESJ_EENS1_15EpilogueDefaultEEEEEvvEEEEvNT_6ParamsE --------------------------
	.section	.nv.constant0._ZN7cutlass13device_kernelINS_4gemm6kernel13GemmUniversalIN4cute5tupleIJiiiiEEENS1_10collective13CollectiveMmaINS1_34MainloopSm90TmaGmmaWarpSpecializedILi3ENS5_IJNS4_1CILi1EEESB_SB_EEENS1_35KernelTmaWarpSpecializedCooperativeEEENS5_IJNSA_ILi512EEENSA_ILi32EEENSA_ILi64EEEEEENS_10bfloat16_tENS5_IJlSB_lEEESJ_SK_NS4_8TiledMMAINS4_8MMA_AtomIJNS4_4SM904GMMA27MMA_64x32x16_F32BF16BF16_SSILNSO_5MajorE0ELSQ_0ELNSO_7ScaleInE1ELSR_1EEEEEENS4_6LayoutINS5_IJNSA_ILi2EEESB_SB_EEENS5_IJSB_NSA_ILi0EEESX_EEEEENS5_IJNS4_10UnderscoreES10_S10_EEEEENS4_13SM90_TMA_LOADENS4_14ComposedLayoutINS4_7SwizzleILi3ELi4ELi3EEENS4_18smem_ptr_flag_bitsILi16EEENSU_INS5_IJNSA_ILi8EEESH_EEENS5_IJSH_SB_EEEEEEEvNS4_8identityES13_S1D_vS1E_EENS_8epilogue10collective6detail29Sm90TmaWarpSpecializedAdapterINS1H_15DefaultEpilogueISJ_SK_SK_NS1G_6thread17LinearCombinationISJ_Li1EffLNS1L_9ScaleType4KindE0ELNS_15FloatRoundStyleE2ESJ_EENS1_15EpilogueDefaultEEEEEvvEEEEvNT_6ParamsE,"a",@progbits
	.sectionflags	@""
	.align	4
.nv.constant0._ZN7cutlass13device_kernelINS_4gemm6kernel13GemmUniversalIN4cute5tupleIJiiiiEEENS1_10collective13CollectiveMmaINS1_34MainloopSm90TmaGmmaWarpSpecializedILi3ENS5_IJNS4_1CILi1EEESB_SB_EEENS1_35KernelTmaWarpSpecializedCooperativeEEENS5_IJNSA_ILi512EEENSA_ILi32EEENSA_ILi64EEEEEENS_10bfloat16_tENS5_IJlSB_lEEESJ_SK_NS4_8TiledMMAINS4_8MMA_AtomIJNS4_4SM904GMMA27MMA_64x32x16_F32BF16BF16_SSILNSO_5MajorE0ELSQ_0ELNSO_7ScaleInE1ELSR_1EEEEEENS4_6LayoutINS5_IJNSA_ILi2EEESB_SB_EEENS5_IJSB_NSA_ILi0EEESX_EEEEENS5_IJNS4_10UnderscoreES10_S10_EEEEENS4_13SM90_TMA_LOADENS4_14ComposedLayoutINS4_7SwizzleILi3ELi4ELi3EEENS4_18smem_ptr_flag_bitsILi16EEENSU_INS5_IJNSA_ILi8EEESH_EEENS5_IJSH_SB_EEEEEEEvNS4_8identityES13_S1D_vS1E_EENS_8epilogue10collective6detail29Sm90TmaWarpSpecializedAdapterINS1H_15DefaultEpilogueISJ_SK_SK_NS1G_6thread17LinearCombinationISJ_Li1EffLNS1L_9ScaleType4KindE0ELNS_15FloatRoundStyleE2ESJ_EENS1_15EpilogueDefaultEEEEEvvEEEEvNT_6ParamsE:
	.zero		1664


//--------------------- SYMBOLS --------------------------

	.type		.nv.reservedSmem.offset0,@object
	.size		.nv.reservedSmem.offset0,0x4
	.type		__assertfail,@function
